	.target	sm_90a

	.elftype	@"ET_EXEC"


//--------------------- .note.nv.tkinfo           --------------------------
	.section	.note.nv.tkinfo,"",@"SHT_NOTE"
	.sectionflags	@"SHF_NOTE_NV_TKINFO"
	.tkinfo
        /*0018*/ 	.word	0x00000002
        /*0030*/ 	.string	""
        /*0030*/ 	.string	"ptxas"
        /*0030*/ 	.string	"Cuda compilation tools, release 13.0, V13.0.88"
        /*0030*/ 	.string	"Build cuda_13.0.r13.0/compiler.36424714_0"
        /*0030*/ 	.string	"-arch sm_90a -m 64 "



//--------------------- .note.nv.cuinfo           --------------------------
	.section	.note.nv.cuinfo,"",@"SHT_NOTE"
	.sectionflags	@"SHF_NOTE_NV_CUINFO"
        /*0018*/ 	.short	0x0002
        /*001a*/ 	.short	0x005a
        /*001c*/ 	.short	0x0082
	.zero		2


//--------------------- .nv.info                  --------------------------
	.section	.nv.info,"",@"SHT_CUDA_INFO"
	.align	4


	//----- nvinfo : EIATTR_REGCOUNT
	.align		4
        /*0000*/ 	.byte	0x04, 0x2f
        /*0002*/ 	.short	(.L_12 - .L_11)
	.align		4
.L_11:
        /*0004*/ 	.word	index@(_ZN7cutlass13device_kernelINS_4conv6kernel13ConvUniversalINS1_16ConvProblemShapeILNS1_8OperatorE0ELi2EEENS1_10collective14CollectiveConvINS1_46MainloopSm90TmaGmmaWarpSpecializedImplicitGemmILS5_0ELi9ELi2EN4cute5tupleIJNSA_1CILi1EEESD_SD_EEENS1_36KernelImplicitTmaWarpSpecializedSm90ELi1EEENSB_IJNSC_ILi256EEENSC_ILi128EEENSB_IJNSC_ILi32EEEEEEEEENS_10bfloat16_tESM_NSA_8TiledMMAINSA_8MMA_AtomIJNSA_4SM904GMMA28MMA_64x128x16_F32BF16BF16_SSILNSQ_5MajorE0ELSS_0ELNSQ_7ScaleInE1ELST_1EEEEEENSA_6LayoutISE_NSB_IJNSC_ILi0EEESX_SX_EEEEENSB_IJNSA_10UnderscoreES10_S10_EEEEENS7_6detail26Sm90ImplicitGemmTileTraitsINSA_20SM90_TMA_LOAD_IM2COLENSA_14ComposedLayoutINSA_7SwizzleILi2ELi4ELi3EEENSA_18smem_ptr_flag_bitsILi16EEENSW_INSB_IJNSB_IJNSC_ILi8EEESJ_EEENSB_IJSJ_SD_EEENSB_IJSD_NSC_ILi9EEEEEEEEENSB_IJNSB_IJSJ_SH_EEENSB_IJSD_SX_EEENSB_IJSX_NSC_ILi8192EEEEEEEEEEEEEvEENS14_INSA_13SM90_TMA_LOADENS16_IS18_S1A_NSW_INSB_IJNSB_IJS1B_NSC_ILi16EEEEEES1D_S1F_EEENSB_IJS1H_S1I_NSB_IJSX_NSC_ILi4096EEEEEEEEEEEEEvEEEENS_8epilogue10collective6detail29Sm90TmaWarpSpecializedAdapterINS21_15DefaultEpilogueISM_NSB_IJNSB_IJlllEEESD_SX_EEES26_NS20_6thread17LinearCombinationISM_Li1EffLNS27_9ScaleType4KindE0ELNS_15FloatRoundStyleE2ESM_EENS_4gemm15EpilogueDefaultEEEEEvvEEEEvNT_6ParamsE)
        /*0008*/ 	.word	0x000000ff


	//----- nvinfo : EIATTR_FRAME_SIZE
	.align		4
.L_12:
        /*000c*/ 	.byte	0x04, 0x11
        /*000e*/ 	.short	(.L_14 - .L_13)
	.align		4
.L_13:
        /*0010*/ 	.word	index@(_ZN7cutlass13device_kernelINS_4conv6kernel13ConvUniversalINS1_16ConvProblemShapeILNS1_8OperatorE0ELi2EEENS1_10collective14CollectiveConvINS1_46MainloopSm90TmaGmmaWarpSpecializedImplicitGemmILS5_0ELi9ELi2EN4cute5tupleIJNSA_1CILi1EEESD_SD_EEENS1_36KernelImplicitTmaWarpSpecializedSm90ELi1EEENSB_IJNSC_ILi256EEENSC_ILi128EEENSB_IJNSC_ILi32EEEEEEEEENS_10bfloat16_tESM_NSA_8TiledMMAINSA_8MMA_AtomIJNSA_4SM904GMMA28MMA_64x128x16_F32BF16BF16_SSILNSQ_5MajorE0ELSS_0ELNSQ_7ScaleInE1ELST_1EEEEEENSA_6LayoutISE_NSB_IJNSC_ILi0EEESX_SX_EEEEENSB_IJNSA_10UnderscoreES10_S10_EEEEENS7_6detail26Sm90ImplicitGemmTileTraitsINSA_20SM90_TMA_LOAD_IM2COLENSA_14ComposedLayoutINSA_7SwizzleILi2ELi4ELi3EEENSA_18smem_ptr_flag_bitsILi16EEENSW_INSB_IJNSB_IJNSC_ILi8EEESJ_EEENSB_IJSJ_SD_EEENSB_IJSD_NSC_ILi9EEEEEEEEENSB_IJNSB_IJSJ_SH_EEENSB_IJSD_SX_EEENSB_IJSX_NSC_ILi8192EEEEEEEEEEEEEvEENS14_INSA_13SM90_TMA_LOADENS16_IS18_S1A_NSW_INSB_IJNSB_IJS1B_NSC_ILi16EEEEEES1D_S1F_EEENSB_IJS1H_S1I_NSB_IJSX_NSC_ILi4096EEEEEEEEEEEEEvEEEENS_8epilogue10collective6detail29Sm90TmaWarpSpecializedAdapterINS21_15DefaultEpilogueISM_NSB_IJNSB_IJlllEEESD_SX_EEES26_NS20_6thread17LinearCombinationISM_Li1EffLNS27_9ScaleType4KindE0ELNS_15FloatRoundStyleE2ESM_EENS_4gemm15EpilogueDefaultEEEEEvvEEEEvNT_6ParamsE)
        /*0014*/ 	.word	0x00000270


	//----- nvinfo : EIATTR_MIN_STACK_SIZE
	.align		4
.L_14:
        /*0018*/ 	.byte	0x04, 0x12
        /*001a*/ 	.short	(.L_16 - .L_15)
	.align		4
.L_15:
        /*001c*/ 	.word	index@(_ZN7cutlass13device_kernelINS_4conv6kernel13ConvUniversalINS1_16ConvProblemShapeILNS1_8OperatorE0ELi2EEENS1_10collective14CollectiveConvINS1_46MainloopSm90TmaGmmaWarpSpecializedImplicitGemmILS5_0ELi9ELi2EN4cute5tupleIJNSA_1CILi1EEESD_SD_EEENS1_36KernelImplicitTmaWarpSpecializedSm90ELi1EEENSB_IJNSC_ILi256EEENSC_ILi128EEENSB_IJNSC_ILi32EEEEEEEEENS_10bfloat16_tESM_NSA_8TiledMMAINSA_8MMA_AtomIJNSA_4SM904GMMA28MMA_64x128x16_F32BF16BF16_SSILNSQ_5MajorE0ELSS_0ELNSQ_7ScaleInE1ELST_1EEEEEENSA_6LayoutISE_NSB_IJNSC_ILi0EEESX_SX_EEEEENSB_IJNSA_10UnderscoreES10_S10_EEEEENS7_6detail26Sm90ImplicitGemmTileTraitsINSA_20SM90_TMA_LOAD_IM2COLENSA_14ComposedLayoutINSA_7SwizzleILi2ELi4ELi3EEENSA_18smem_ptr_flag_bitsILi16EEENSW_INSB_IJNSB_IJNSC_ILi8EEESJ_EEENSB_IJSJ_SD_EEENSB_IJSD_NSC_ILi9EEEEEEEEENSB_IJNSB_IJSJ_SH_EEENSB_IJSD_SX_EEENSB_IJSX_NSC_ILi8192EEEEEEEEEEEEEvEENS14_INSA_13SM90_TMA_LOADENS16_IS18_S1A_NSW_INSB_IJNSB_IJS1B_NSC_ILi16EEEEEES1D_S1F_EEENSB_IJS1H_S1I_NSB_IJSX_NSC_ILi4096EEEEEEEEEEEEEvEEEENS_8epilogue10collective6detail29Sm90TmaWarpSpecializedAdapterINS21_15DefaultEpilogueISM_NSB_IJNSB_IJlllEEESD_SX_EEES26_NS20_6thread17LinearCombinationISM_Li1EffLNS27_9ScaleType4KindE0ELNS_15FloatRoundStyleE2ESM_EENS_4gemm15EpilogueDefaultEEEEEvvEEEEvNT_6ParamsE)
        /*0020*/ 	.word	0x00000270
.L_16:


//--------------------- .nv.compat                --------------------------
	.section	.nv.compat,"",@"SHT_CUDA_COMPAT_INFO"
	.align	4
        /*0000*/ 	.byte	0x02, 0x09, 0x01, 0x00, 0x02, 0x02, 0x04, 0x00, 0x02, 0x05, 0x05, 0x00, 0x03, 0x07, 0x01, 0x01
        /*0010*/ 	.byte	0x02, 0x03, 0x01, 0x00, 0x02, 0x06, 0x01, 0x00, 0x04, 0x0b, 0x08, 0x00, 0x00, 0x00, 0x00, 0x00
        /*0020*/ 	.byte	0x00, 0x00, 0x00, 0x00


//--------------------- .nv.info._ZN7cutlass13device_kernelINS_4conv6kernel13ConvUniversalINS1_16ConvProblemShapeILNS1_8OperatorE0ELi2EEENS1_10collective14CollectiveConvINS1_46MainloopSm90TmaGmmaWarpSpecializedImplicitGemmILS5_0ELi9ELi2EN4cute5tupleIJNSA_1CILi1EEESD_SD_EEENS1_36KernelImplicitTmaWarpSpecializedSm90ELi1EEENSB_IJNSC_ILi256EEENSC_ILi128EEENSB_IJNSC_ILi32EEEEEEEEENS_10bfloat16_tESM_NSA_8TiledMMAINSA_8MMA_AtomIJNSA_4SM904GMMA28MMA_64x128x16_F32BF16BF16_SSILNSQ_5MajorE0ELSS_0ELNSQ_7ScaleInE1ELST_1EEEEEENSA_6LayoutISE_NSB_IJNSC_ILi0EEESX_SX_EEEEENSB_IJNSA_10UnderscoreES10_S10_EEEEENS7_6detail26Sm90ImplicitGemmTileTraitsINSA_20SM90_TMA_LOAD_IM2COLENSA_14ComposedLayoutINSA_7SwizzleILi2ELi4ELi3EEENSA_18smem_ptr_flag_bitsILi16EEENSW_INSB_IJNSB_IJNSC_ILi8EEESJ_EEENSB_IJSJ_SD_EEENSB_IJSD_NSC_ILi9EEEEEEEEENSB_IJNSB_IJSJ_SH_EEENSB_IJSD_SX_EEENSB_IJSX_NSC_ILi8192EEEEEEEEEEEEEvEENS14_INSA_13SM90_TMA_LOADENS16_IS18_S1A_NSW_INSB_IJNSB_IJS1B_NSC_ILi16EEEEEES1D_S1F_EEENSB_IJS1H_S1I_NSB_IJSX_NSC_ILi4096EEEEEEEEEEEEEvEEEENS_8epilogue10collective6detail29Sm90TmaWarpSpecializedAdapterINS21_15DefaultEpilogueISM_NSB_IJNSB_IJlllEEESD_SX_EEES26_NS20_6thread17LinearCombinationISM_Li1EffLNS27_9ScaleType4KindE0ELNS_15FloatRoundStyleE2ESM_EENS_4gemm15EpilogueDefaultEEEEEvvEEEEvNT_6ParamsE --------------------------
	.section	.nv.info._ZN7cutlass13device_kernelINS_4conv6kernel13ConvUniversalINS1_16ConvProblemShapeILNS1_8OperatorE0ELi2EEENS1_10collective14CollectiveConvINS1_46MainloopSm90TmaGmmaWarpSpecializedImplicitGemmILS5_0ELi9ELi2EN4cute5tupleIJNSA_1CILi1EEESD_SD_EEENS1_36KernelImplicitTmaWarpSpecializedSm90ELi1EEENSB_IJNSC_ILi256EEENSC_ILi128EEENSB_IJNSC_ILi32EEEEEEEEENS_10bfloat16_tESM_NSA_8TiledMMAINSA_8MMA_AtomIJNSA_4SM904GMMA28MMA_64x128x16_F32BF16BF16_SSILNSQ_5MajorE0ELSS_0ELNSQ_7ScaleInE1ELST_1EEEEEENSA_6LayoutISE_NSB_IJNSC_ILi0EEESX_SX_EEEEENSB_IJNSA_10UnderscoreES10_S10_EEEEENS7_6detail26Sm90ImplicitGemmTileTraitsINSA_20SM90_TMA_LOAD_IM2COLENSA_14ComposedLayoutINSA_7SwizzleILi2ELi4ELi3EEENSA_18smem_ptr_flag_bitsILi16EEENSW_INSB_IJNSB_IJNSC_ILi8EEESJ_EEENSB_IJSJ_SD_EEENSB_IJSD_NSC_ILi9EEEEEEEEENSB_IJNSB_IJSJ_SH_EEENSB_IJSD_SX_EEENSB_IJSX_NSC_ILi8192EEEEEEEEEEEEEvEENS14_INSA_13SM90_TMA_LOADENS16_IS18_S1A_NSW_INSB_IJNSB_IJS1B_NSC_ILi16EEEEEES1D_S1F_EEENSB_IJS1H_S1I_NSB_IJSX_NSC_ILi4096EEEEEEEEEEEEEvEEEENS_8epilogue10collective6detail29Sm90TmaWarpSpecializedAdapterINS21_15DefaultEpilogueISM_NSB_IJNSB_IJlllEEESD_SX_EEES26_NS20_6thread17LinearCombinationISM_Li1EffLNS27_9ScaleType4KindE0ELNS_15FloatRoundStyleE2ESM_EENS_4gemm15EpilogueDefaultEEEEEvvEEEEvNT_6ParamsE,"",@"SHT_CUDA_INFO"
	.sectionflags	@""
	.align	4


	//----- nvinfo : EIATTR_CUDA_API_VERSION
	.align		4
        /*0000*/ 	.byte	0x04, 0x37
        /*0002*/ 	.short	(.L_18 - .L_17)
.L_17:
        /*0004*/ 	.word	0x00000082


	//----- nvinfo : EIATTR_KPARAM_INFO
	.align		4
.L_18:
        /*0008*/ 	.byte	0x04, 0x17
        /*000a*/ 	.short	(.L_20 - .L_19)
.L_19:
        /*000c*/ 	.word	0x00000000
        /*0010*/ 	.short	0x0000
        /*0012*/ 	.short	0x0070
        /*0014*/ 	.byte	0x00, 0xf0, 0x01, 0x0e


	//----- nvinfo : EIATTR_SPARSE_MMA_MASK
	.align		4
.L_20:
        /*0018*/ 	.byte	0x03, 0x50
        /*001a*/ 	.short	0x0000


	//----- nvinfo : EIATTR_MAXREG_COUNT
	.align		4
        /*001c*/ 	.byte	0x03, 0x1b
        /*001e*/ 	.short	0x00ff


	//----- nvinfo : EIATTR_NUM_BARRIERS
	.align		4
        /*0020*/ 	.byte	0x02, 0x4c
        /*0022*/ 	.byte	0x01
	.zero		1


	//----- nvinfo : EIATTR_ANNOTATIONS
	.align		4
        /*0024*/ 	.byte	0x04, 0x55
        /*0026*/ 	.short	(.L_22 - .L_21)


	//   ....[0]....
.L_21:
        /*0028*/ 	.word	0x00000001
        /*002c*/ 	.byte	0x30, 0x08, 0x00, 0x00, 0x01, 0x00, 0x00, 0x00, 0x70, 0x08, 0x00, 0x00, 0x01, 0x00, 0x00, 0x00
        /* <DEDUP_REMOVED lines=208> */
        /*0d3c*/ 	.byte	0xf0, 0xfa, 0x00, 0x00


	//----- nvinfo : EIATTR_MERCURY_ISA_VERSION
	.align		4
.L_22:
        /*0d40*/ 	.byte	0x03, 0x5f
        /*0d42*/ 	.short	0x0101


	//----- nvinfo : EIATTR_COOP_GROUP_MASK_REGIDS
	.align		4
        /*0d44*/ 	.byte	0x04, 0x29
        /*0d46*/ 	.short	(.L_24 - .L_23)


	//   ....[0]....
.L_23:
        /*0d48*/ 	.word	0xffffffff


	//   ....[1]....
        /*0d4c*/ 	.word	0xffffffff


	//   ....[2]....
        /*0d50*/ 	.word	0xffffffff


	//----- nvinfo : EIATTR_COOP_GROUP_INSTR_OFFSETS
	.align		4
.L_24:
        /*0d54*/ 	.byte	0x04, 0x28
        /*0d56*/ 	.short	(.L_26 - .L_25)


	//   ....[0]....
.L_25:
        /*0d58*/ 	.word	0x00000060


	//   ....[1]....
        /*0d5c*/ 	.word	0x00000090


	//   ....[2]....
        /*0d60*/ 	.word	0x00000190


	//----- nvinfo : EIATTR_MBARRIER_INSTR_OFFSETS
	.align		4
.L_26:
        /*0d64*/ 	.byte	0x04, 0x39
        /*0d66*/ 	.short	(.L_28 - .L_27)


	//   ....[0]....
.L_27:
        /*0d68*/ 	.word	0x00000300
        /*0d6c*/ 	.word	0x000000ff
        /*0d70*/ 	.word	0x00036000
        /*0d74*/ 	.short	0x0100
        /*0d76*/ 	.byte	0x0a
	.zero		1


	//   ....[1]....
        /*0d78*/ 	.word	0x00000310
        /*0d7c*/ 	.word	0x000000ff
        /*0d80*/ 	.word	0x00036048
        /*0d84*/ 	.short	0x0100
        /*0d86*/ 	.byte	0x0a
	.zero		1


	//   ....[2]....
        /*0d88*/ 	.word	0x00000320
        /*0d8c*/ 	.word	0x000000ff
        /*0d90*/ 	.word	0x00036008
        /*0d94*/ 	.short	0x0100
        /*0d96*/ 	.byte	0x0a
	.zero		1


	//   ....[3]....
        /*0d98*/ 	.word	0x00000330
        /*0d9c*/ 	.word	0x000000ff
        /*0da0*/ 	.word	0x00036050
        /*0da4*/ 	.short	0x0100
        /*0da6*/ 	.byte	0x0a
	.zero		1


	//   ....[4]....
        /*0da8*/ 	.word	0x00000340
        /*0dac*/ 	.word	0x000000ff
        /*0db0*/ 	.word	0x00036010
        /*0db4*/ 	.short	0x0100
        /*0db6*/ 	.byte	0x0a
	.zero		1


	//   ....[5]....
        /*0db8*/ 	.word	0x00000350
        /*0dbc*/ 	.word	0x000000ff
        /*0dc0*/ 	.word	0x00036058
        /*0dc4*/ 	.short	0x0100
        /*0dc6*/ 	.byte	0x0a
	.zero		1


	//   ....[6]....
        /*0dc8*/ 	.word	0x00000360
        /*0dcc*/ 	.word	0x000000ff
        /*0dd0*/ 	.word	0x00036018
        /*0dd4*/ 	.short	0x0100
        /*0dd6*/ 	.byte	0x0a
	.zero		1


	//   ....[7]....
        /*0dd8*/ 	.word	0x00000370
        /*0ddc*/ 	.word	0x000000ff
        /*0de0*/ 	.word	0x00036060
        /*0de4*/ 	.short	0x0100
        /*0de6*/ 	.byte	0x0a
	.zero		1


	//   ....[8]....
        /*0de8*/ 	.word	0x00000380
        /*0dec*/ 	.word	0x000000ff
        /*0df0*/ 	.word	0x00036020
        /*0df4*/ 	.short	0x0100
        /*0df6*/ 	.byte	0x0a
	.zero		1


	//   ....[9]....
        /*0df8*/ 	.word	0x00000390
        /*0dfc*/ 	.word	0x000000ff
        /*0e00*/ 	.word	0x00036068
        /*0e04*/ 	.short	0x0100
        /*0e06*/ 	.byte	0x0a
	.zero		1


	//   ....[10]....
        /*0e08*/ 	.word	0x000003a0
        /*0e0c*/ 	.word	0x000000ff
        /*0e10*/ 	.word	0x00036028
        /*0e14*/ 	.short	0x0100
        /*0e16*/ 	.byte	0x0a
	.zero		1


	//   ....[11]....
        /*0e18*/ 	.word	0x000003b0
        /*0e1c*/ 	.word	0x000000ff
        /*0e20*/ 	.word	0x00036070
        /*0e24*/ 	.short	0x0100
        /*0e26*/ 	.byte	0x0a
	.zero		1


	//   ....[12]....
        /*0e28*/ 	.word	0x000003c0
        /*0e2c*/ 	.word	0x000000ff
        /*0e30*/ 	.word	0x00036030
        /*0e34*/ 	.short	0x0100
        /*0e36*/ 	.byte	0x0a
	.zero		1


	//   ....[13]....
        /*0e38*/ 	.word	0x000003d0
        /*0e3c*/ 	.word	0x000000ff
        /*0e40*/ 	.word	0x00036078
        /*0e44*/ 	.short	0x0100
        /*0e46*/ 	.byte	0x0a
	.zero		1


	//   ....[14]....
        /*0e48*/ 	.word	0x000003e0
        /*0e4c*/ 	.word	0x000000ff
        /*0e50*/ 	.word	0x00036038
        /*0e54*/ 	.short	0x0100
        /*0e56*/ 	.byte	0x0a
	.zero		1


	//   ....[15]....
        /*0e58*/ 	.word	0x000003f0
        /*0e5c*/ 	.word	0x000000ff
        /*0e60*/ 	.word	0x00036080
        /*0e64*/ 	.short	0x0100
        /*0e66*/ 	.byte	0x0a
	.zero		1


	//   ....[16]....
        /*0e68*/ 	.word	0x00000400
        /*0e6c*/ 	.word	0x000000ff
        /*0e70*/ 	.word	0x00036040
        /*0e74*/ 	.short	0x0100
        /*0e76*/ 	.byte	0x0a
	.zero		1


	//   ....[17]....
        /*0e78*/ 	.word	0x00000410
        /*0e7c*/ 	.word	0x000000ff
        /*0e80*/ 	.word	0x00036088
        /*0e84*/ 	.short	0x0100
        /*0e86*/ 	.byte	0x0a
	.zero		1


	//   ....[18]....
        /*0e88*/ 	.word	0x00001310
        /*0e8c*/ 	.word	0x00000003
        /*0e90*/ 	.word	0x00036000
        /*0e94*/ 	.short	0x010a
        /*0e96*/ 	.byte	0x3f
	.zero		1


	//   ....[19]....
        /*0e98*/ 	.word	0x000023a0
        /*0e9c*/ 	.word	0x00000000
        /*0ea0*/ 	.word	0x00036000
        /*0ea4*/ 	.short	0x010a
        /*0ea6*/ 	.byte	0x3f
	.zero		1


	//   ....[20]....
        /*0ea8*/ 	.word	0x00003830
        /*0eac*/ 	.word	0x000000ff
        /*0eb0*/ 	.word	0x00000000
        /*0eb4*/ 	.short	0x0101
        /*0eb6*/ 	.byte	0x0c
	.zero		1


	//   ....[21]....
        /*0eb8*/ 	.word	0x00003a30
        /*0ebc*/ 	.word	0x000000ff
        /*0ec0*/ 	.word	0x00000000
        /*0ec4*/ 	.short	0x0101
        /*0ec6*/ 	.byte	0x04
	.zero		1


	//   ....[22]....
        /*0ec8*/ 	.word	0x00013b70
        /*0ecc*/ 	.word	0x00000009
        /*0ed0*/ 	.word	0x00036048
        /*0ed4*/ 	.short	0x010a
        /*0ed6*/ 	.byte	0x3f
	.zero		1


	//   ....[23]....
        /*0ed8*/ 	.word	0x00014260
        /*0edc*/ 	.word	0x00000003
        /*0ee0*/ 	.word	0x00000000
        /*0ee4*/ 	.short	0x010a
        /*0ee6*/ 	.byte	0x3f
	.zero		1


	//   ....[24]....
        /*0ee8*/ 	.word	0x00014320
        /*0eec*/ 	.word	0x00000003
        /*0ef0*/ 	.word	0x00000000
        /*0ef4*/ 	.short	0x010a
        /*0ef6*/ 	.byte	0x3f
	.zero		1


	//   ....[25]....
        /*0ef8*/ 	.word	0x000143e0
        /*0efc*/ 	.word	0x00000003
        /*0f00*/ 	.word	0x00000000
        /*0f04*/ 	.short	0x010a
        /*0f06*/ 	.byte	0x3f
	.zero		1


	//   ....[26]....
        /*0f08*/ 	.word	0x000144a0
        /*0f0c*/ 	.word	0x00000003
        /*0f10*/ 	.word	0x00000000
        /*0f14*/ 	.short	0x010a
        /*0f16*/ 	.byte	0x3f
	.zero		1


	//   ....[27]....
        /*0f18*/ 	.word	0x00014560
        /*0f1c*/ 	.word	0x00000003
        /*0f20*/ 	.word	0x00000000
        /*0f24*/ 	.short	0x010a
        /*0f26*/ 	.byte	0x3f
	.zero		1


	//   ....[28]....
        /*0f28*/ 	.word	0x00014620
        /*0f2c*/ 	.word	0x00000003
        /*0f30*/ 	.word	0x00000000
        /*0f34*/ 	.short	0x010a
        /*0f36*/ 	.byte	0x3f
	.zero		1


	//   ....[29]....
        /*0f38*/ 	.word	0x000146e0
        /*0f3c*/ 	.word	0x00000003
        /*0f40*/ 	.word	0x00000000
        /*0f44*/ 	.short	0x010a
        /*0f46*/ 	.byte	0x3f
	.zero		1


	//   ....[30]....
        /*0f48*/ 	.word	0x000147a0
        /*0f4c*/ 	.word	0x00000003
        /*0f50*/ 	.word	0x00000000
        /*0f54*/ 	.short	0x010a
        /*0f56*/ 	.byte	0x3f
	.zero		1


	//   ....[31]....
        /*0f58*/ 	.word	0x00014860
        /*0f5c*/ 	.word	0x00000003
        /*0f60*/ 	.word	0x00000000
        /*0f64*/ 	.short	0x010a
        /*0f66*/ 	.byte	0x3f
	.zero		1


	//----- nvinfo : EIATTR_NUM_MBARRIERS
	.align		4
.L_28:
        /*0f68*/ 	.byte	0x03, 0x38
        /*0f6a*/ 	.short	0x0012


	//----- nvinfo : EIATTR_EXIT_INSTR_OFFSETS
	.align		4
        /*0f6c*/ 	.byte	0x04, 0x1c
        /*0f6e*/ 	.short	(.L_30 - .L_29)


	//   ....[0]....
.L_29:
        /*0f70*/ 	.word	0x00000820


	//   ....[1]....
        /*0f74*/ 	.word	0x00003c20


	//   ....[2]....
        /*0f78*/ 	.word	0x0000ef90


	//   ....[3]....
        /*0f7c*/ 	.word	0x0000efd0


	//   ....[4]....
        /*0f80*/ 	.word	0x00013920


	//   ....[5]....
        /*0f84*/ 	.word	0x00013960


	//   ....[6]....
        /*0f88*/ 	.word	0x00013980


	//   ....[7]....
        /*0f8c*/ 	.word	0x00014160


	//   ....[8]....
        /*0f90*/ 	.word	0x00014890


	//----- nvinfo : EIATTR_MAX_THREADS
	.align		4
.L_30:
        /*0f94*/ 	.byte	0x04, 0x05
        /*0f96*/ 	.short	(.L_32 - .L_31)
.L_31:
        /*0f98*/ 	.word	0x00000100
        /*0f9c*/ 	.word	0x00000001
        /*0fa0*/ 	.word	0x00000001


	//----- nvinfo : EIATTR_CRS_STACK_SIZE
	.align		4
.L_32:
        /*0fa4*/ 	.byte	0x04, 0x1e
        /*0fa6*/ 	.short	(.L_34 - .L_33)
.L_33:
        /*0fa8*/ 	.word	0x00000000


	//----- nvinfo : EIATTR_CBANK_PARAM_SIZE
	.align		4
.L_34:
        /*0fac*/ 	.byte	0x03, 0x19
        /*0fae*/ 	.short	0x03f0


	//----- nvinfo : EIATTR_PARAM_CBANK
	.align		4
        /*0fb0*/ 	.byte	0x04, 0x0a
        /*0fb2*/ 	.short	(.L_36 - .L_35)
	.align		4
.L_35:
        /*0fb4*/ 	.word	index@(.nv.constant0._ZN7cutlass13device_kernelINS_4conv6kernel13ConvUniversalINS1_16ConvProblemShapeILNS1_8OperatorE0ELi2EEENS1_10collective14CollectiveConvINS1_46MainloopSm90TmaGmmaWarpSpecializedImplicitGemmILS5_0ELi9ELi2EN4cute5tupleIJNSA_1CILi1EEESD_SD_EEENS1_36KernelImplicitTmaWarpSpecializedSm90ELi1EEENSB_IJNSC_ILi256EEENSC_ILi128EEENSB_IJNSC_ILi32EEEEEEEEENS_10bfloat16_tESM_NSA_8TiledMMAINSA_8MMA_AtomIJNSA_4SM904GMMA28MMA_64x128x16_F32BF16BF16_SSILNSQ_5MajorE0ELSS_0ELNSQ_7ScaleInE1ELST_1EEEEEENSA_6LayoutISE_NSB_IJNSC_ILi0EEESX_SX_EEEEENSB_IJNSA_10UnderscoreES10_S10_EEEEENS7_6detail26Sm90ImplicitGemmTileTraitsINSA_20SM90_TMA_LOAD_IM2COLENSA_14ComposedLayoutINSA_7SwizzleILi2ELi4ELi3EEENSA_18smem_ptr_flag_bitsILi16EEENSW_INSB_IJNSB_IJNSC_ILi8EEESJ_EEENSB_IJSJ_SD_EEENSB_IJSD_NSC_ILi9EEEEEEEEENSB_IJNSB_IJSJ_SH_EEENSB_IJSD_SX_EEENSB_IJSX_NSC_ILi8192EEEEEEEEEEEEEvEENS14_INSA_13SM90_TMA_LOADENS16_IS18_S1A_NSW_INSB_IJNSB_IJS1B_NSC_ILi16EEEEEES1D_S1F_EEENSB_IJS1H_S1I_NSB_IJSX_NSC_ILi4096EEEEEEEEEEEEEvEEEENS_8epilogue10collective6detail29Sm90TmaWarpSpecializedAdapterINS21_15DefaultEpilogueISM_NSB_IJNSB_IJlllEEESD_SX_EEES26_NS20_6thread17LinearCombinationISM_Li1EffLNS27_9ScaleType4KindE0ELNS_15FloatRoundStyleE2ESM_EENS_4gemm15EpilogueDefaultEEEEEvvEEEEvNT_6ParamsE)
        /*0fb8*/ 	.short	0x0210
        /*0fba*/ 	.short	0x03f0


	//----- nvinfo : EIATTR_SW_WAR
	.align		4
.L_36:
        /*0fbc*/ 	.byte	0x04, 0x36
        /*0fbe*/ 	.short	(.L_38 - .L_37)
.L_37:
        /*0fc0*/ 	.word	0x00000008
.L_38:


//--------------------- .nv.callgraph             --------------------------
	.section	.nv.callgraph,"",@"SHT_CUDA_CALLGRAPH"
	.align	4
	.sectionentsize	8
	.align		4
        /*0000*/ 	.word	0x00000000
	.align		4
        /*0004*/ 	.word	0xffffffff
	.align		4
        /*0008*/ 	.word	0x00000000
	.align		4
        /*000c*/ 	.word	0xfffffffe
	.align		4
        /*0010*/ 	.word	0x00000000
	.align		4
        /*0014*/ 	.word	0xfffffffd
	.align		4
        /*0018*/ 	.word	0x00000000
	.align		4
        /*001c*/ 	.word	0xfffffffc


//--------------------- .nv.constant4             --------------------------
	.section	.nv.constant4,"a",@progbits
	.align	8
	.align		8
.nv.constant4:
        /*0000*/ 	.dword	_ZN39_INTERNAL_628f0107_4_k_cu_e58d771a_33334cuda3std3__45__cpo5beginE
	.align		8
        /*0008*/ 	.dword	_ZN39_INTERNAL_628f0107_4_k_cu_e58d771a_33334cuda3std3__45__cpo3endE
	.align		8
        /*0010*/ 	.dword	_ZN39_INTERNAL_628f0107_4_k_cu_e58d771a_33334cuda3std3__45__cpo6cbeginE
	.align		8
        /*0018*/ 	.dword	_ZN39_INTERNAL_628f0107_4_k_cu_e58d771a_33334cuda3std3__45__cpo4cendE
	.align		8
        /*0020*/ 	.dword	_ZN39_INTERNAL_628f0107_4_k_cu_e58d771a_33334cuda3std3__441_GLOBAL__N__628f0107_4_k_cu_e58d771a_33336ignoreE
	.align		8
        /*0028*/ 	.dword	_ZN39_INTERNAL_628f0107_4_k_cu_e58d771a_33334cuda3std3__419piecewise_constructE
	.align		8
        /*0030*/ 	.dword	_ZN39_INTERNAL_628f0107_4_k_cu_e58d771a_33334cuda3std3__48in_placeE
	.align		8
        /*0038*/ 	.dword	_ZN39_INTERNAL_628f0107_4_k_cu_e58d771a_33334cuda3std6ranges3__45__cpo4swapE
	.align		8
        /*0040*/ 	.dword	_ZN39_INTERNAL_628f0107_4_k_cu_e58d771a_33334cuda3std6ranges3__45__cpo9iter_moveE
	.align		8
        /*0048*/ 	.dword	_ZN39_INTERNAL_628f0107_4_k_cu_e58d771a_33334cute7productE
	.align		8
        /*0050*/ 	.dword	_ZN39_INTERNAL_628f0107_4_k_cu_e58d771a_33334cute1_E


//--------------------- .text._ZN7cutlass13device_kernelINS_4conv6kernel13ConvUniversalINS1_16ConvProblemShapeILNS1_8OperatorE0ELi2EEENS1_10collective14CollectiveConvINS1_46MainloopSm90TmaGmmaWarpSpecializedImplicitGemmILS5_0ELi9ELi2EN4cute5tupleIJNSA_1CILi1EEESD_SD_EEENS1_36KernelImplicitTmaWarpSpecializedSm90ELi1EEENSB_IJNSC_ILi256EEENSC_ILi128EEENSB_IJNSC_ILi32EEEEEEEEENS_10bfloat16_tESM_NSA_8TiledMMAINSA_8MMA_AtomIJNSA_4SM904GMMA28MMA_64x128x16_F32BF16BF16_SSILNSQ_5MajorE0ELSS_0ELNSQ_7ScaleInE1ELST_1EEEEEENSA_6LayoutISE_NSB_IJNSC_ILi0EEESX_SX_EEEEENSB_IJNSA_10UnderscoreES10_S10_EEEEENS7_6detail26Sm90ImplicitGemmTileTraitsINSA_20SM90_TMA_LOAD_IM2COLENSA_14ComposedLayoutINSA_7SwizzleILi2ELi4ELi3EEENSA_18smem_ptr_flag_bitsILi16EEENSW_INSB_IJNSB_IJNSC_ILi8EEESJ_EEENSB_IJSJ_SD_EEENSB_IJSD_NSC_ILi9EEEEEEEEENSB_IJNSB_IJSJ_SH_EEENSB_IJSD_SX_EEENSB_IJSX_NSC_ILi8192EEEEEEEEEEEEEvEENS14_INSA_13SM90_TMA_LOADENS16_IS18_S1A_NSW_INSB_IJNSB_IJS1B_NSC_ILi16EEEEEES1D_S1F_EEENSB_IJS1H_S1I_NSB_IJSX_NSC_ILi4096EEEEEEEEEEEEEvEEEENS_8epilogue10collective6detail29Sm90TmaWarpSpecializedAdapterINS21_15DefaultEpilogueISM_NSB_IJNSB_IJlllEEESD_SX_EEES26_NS20_6thread17LinearCombinationISM_Li1EffLNS27_9ScaleType4KindE0ELNS_15FloatRoundStyleE2ESM_EENS_4gemm15EpilogueDefaultEEEEEvvEEEEvNT_6ParamsE --------------------------
	.section	.text._ZN7cutlass13device_kernelINS_4conv6kernel13ConvUniversalINS1_16ConvProblemShapeILNS1_8OperatorE0ELi2EEENS1_10collective14CollectiveConvINS1_46MainloopSm90TmaGmmaWarpSpecializedImplicitGemmILS5_0ELi9ELi2EN4cute5tupleIJNSA_1CILi1EEESD_SD_EEENS1_36KernelImplicitTmaWarpSpecializedSm90ELi1EEENSB_IJNSC_ILi256EEENSC_ILi128EEENSB_IJNSC_ILi32EEEEEEEEENS_10bfloat16_tESM_NSA_8TiledMMAINSA_8MMA_AtomIJNSA_4SM904GMMA28MMA_64x128x16_F32BF16BF16_SSILNSQ_5MajorE0ELSS_0ELNSQ_7ScaleInE1ELST_1EEEEEENSA_6LayoutISE_NSB_IJNSC_ILi0EEESX_SX_EEEEENSB_IJNSA_10UnderscoreES10_S10_EEEEENS7_6detail26Sm90ImplicitGemmTileTraitsINSA_20SM90_TMA_LOAD_IM2COLENSA_14ComposedLayoutINSA_7SwizzleILi2ELi4ELi3EEENSA_18smem_ptr_flag_bitsILi16EEENSW_INSB_IJNSB_IJNSC_ILi8EEESJ_EEENSB_IJSJ_SD_EEENSB_IJSD_NSC_ILi9EEEEEEEEENSB_IJNSB_IJSJ_SH_EEENSB_IJSD_SX_EEENSB_IJSX_NSC_ILi8192EEEEEEEEEEEEEvEENS14_INSA_13SM90_TMA_LOADENS16_IS18_S1A_NSW_INSB_IJNSB_IJS1B_NSC_ILi16EEEEEES1D_S1F_EEENSB_IJS1H_S1I_NSB_IJSX_NSC_ILi4096EEEEEEEEEEEEEvEEEENS_8epilogue10collective6detail29Sm90TmaWarpSpecializedAdapterINS21_15DefaultEpilogueISM_NSB_IJNSB_IJlllEEESD_SX_EEES26_NS20_6thread17LinearCombinationISM_Li1EffLNS27_9ScaleType4KindE0ELNS_15FloatRoundStyleE2ESM_EENS_4gemm15EpilogueDefaultEEEEEvvEEEEvNT_6ParamsE,"ax",@progbits
	.align	128
.text._ZN7cutlass13device_kernelINS_4conv6kernel13ConvUniversalINS1_16ConvProblemShapeILNS1_8OperatorE0ELi2EEENS1_10collective14CollectiveConvINS1_46MainloopSm90TmaGmmaWarpSpecializedImplicitGemmILS5_0ELi9ELi2EN4cute5tupleIJNSA_1CILi1EEESD_SD_EEENS1_36KernelImplicitTmaWarpSpecializedSm90ELi1EEENSB_IJNSC_ILi256EEENSC_ILi128EEENSB_IJNSC_ILi32EEEEEEEEENS_10bfloat16_tESM_NSA_8TiledMMAINSA_8MMA_AtomIJNSA_4SM904GMMA28MMA_64x128x16_F32BF16BF16_SSILNSQ_5MajorE0ELSS_0ELNSQ_7ScaleInE1ELST_1EEEEEENSA_6LayoutISE_NSB_IJNSC_ILi0EEESX_SX_EEEEENSB_IJNSA_10UnderscoreES10_S10_EEEEENS7_6detail26Sm90ImplicitGemmTileTraitsINSA_20SM90_TMA_LOAD_IM2COLENSA_14ComposedLayoutINSA_7SwizzleILi2ELi4ELi3EEENSA_18smem_ptr_flag_bitsILi16EEENSW_INSB_IJNSB_IJNSC_ILi8EEESJ_EEENSB_IJSJ_SD_EEENSB_IJSD_NSC_ILi9EEEEEEEEENSB_IJNSB_IJSJ_SH_EEENSB_IJSD_SX_EEENSB_IJSX_NSC_ILi8192EEEEEEEEEEEEEvEENS14_INSA_13SM90_TMA_LOADENS16_IS18_S1A_NSW_INSB_IJNSB_IJS1B_NSC_ILi16EEEEEES1D_S1F_EEENSB_IJS1H_S1I_NSB_IJSX_NSC_ILi4096EEEEEEEEEEEEEvEEEENS_8epilogue10collective6detail29Sm90TmaWarpSpecializedAdapterINS21_15DefaultEpilogueISM_NSB_IJNSB_IJlllEEESD_SX_EEES26_NS20_6thread17LinearCombinationISM_Li1EffLNS27_9ScaleType4KindE0ELNS_15FloatRoundStyleE2ESM_EENS_4gemm15EpilogueDefaultEEEEEvvEEEEvNT_6ParamsE:
        .type           _ZN7cutlass13device_kernelINS_4conv6kernel13ConvUniversalINS1_16ConvProblemShapeILNS1_8OperatorE0ELi2EEENS1_10collective14CollectiveConvINS1_46MainloopSm90TmaGmmaWarpSpecializedImplicitGemmILS5_0ELi9ELi2EN4cute5tupleIJNSA_1CILi1EEESD_SD_EEENS1_36KernelImplicitTmaWarpSpecializedSm90ELi1EEENSB_IJNSC_ILi256EEENSC_ILi128EEENSB_IJNSC_ILi32EEEEEEEEENS_10bfloat16_tESM_NSA_8TiledMMAINSA_8MMA_AtomIJNSA_4SM904GMMA28MMA_64x128x16_F32BF16BF16_SSILNSQ_5MajorE0ELSS_0ELNSQ_7ScaleInE1ELST_1EEEEEENSA_6LayoutISE_NSB_IJNSC_ILi0EEESX_SX_EEEEENSB_IJNSA_10UnderscoreES10_S10_EEEEENS7_6detail26Sm90ImplicitGemmTileTraitsINSA_20SM90_TMA_LOAD_IM2COLENSA_14ComposedLayoutINSA_7SwizzleILi2ELi4ELi3EEENSA_18smem_ptr_flag_bitsILi16EEENSW_INSB_IJNSB_IJNSC_ILi8EEESJ_EEENSB_IJSJ_SD_EEENSB_IJSD_NSC_ILi9EEEEEEEEENSB_IJNSB_IJSJ_SH_EEENSB_IJSD_SX_EEENSB_IJSX_NSC_ILi8192EEEEEEEEEEEEEvEENS14_INSA_13SM90_TMA_LOADENS16_IS18_S1A_NSW_INSB_IJNSB_IJS1B_NSC_ILi16EEEEEES1D_S1F_EEENSB_IJS1H_S1I_NSB_IJSX_NSC_ILi4096EEEEEEEEEEEEEvEEEENS_8epilogue10collective6detail29Sm90TmaWarpSpecializedAdapterINS21_15DefaultEpilogueISM_NSB_IJNSB_IJlllEEESD_SX_EEES26_NS20_6thread17LinearCombinationISM_Li1EffLNS27_9ScaleType4KindE0ELNS_15FloatRoundStyleE2ESM_EENS_4gemm15EpilogueDefaultEEEEEvvEEEEvNT_6ParamsE,@function
        .size           _ZN7cutlass13device_kernelINS_4conv6kernel13ConvUniversalINS1_16ConvProblemShapeILNS1_8OperatorE0ELi2EEENS1_10collective14CollectiveConvINS1_46MainloopSm90TmaGmmaWarpSpecializedImplicitGemmILS5_0ELi9ELi2EN4cute5tupleIJNSA_1CILi1EEESD_SD_EEENS1_36KernelImplicitTmaWarpSpecializedSm90ELi1EEENSB_IJNSC_ILi256EEENSC_ILi128EEENSB_IJNSC_ILi32EEEEEEEEENS_10bfloat16_tESM_NSA_8TiledMMAINSA_8MMA_AtomIJNSA_4SM904GMMA28MMA_64x128x16_F32BF16BF16_SSILNSQ_5MajorE0ELSS_0ELNSQ_7ScaleInE1ELST_1EEEEEENSA_6LayoutISE_NSB_IJNSC_ILi0EEESX_SX_EEEEENSB_IJNSA_10UnderscoreES10_S10_EEEEENS7_6detail26Sm90ImplicitGemmTileTraitsINSA_20SM90_TMA_LOAD_IM2COLENSA_14ComposedLayoutINSA_7SwizzleILi2ELi4ELi3EEENSA_18smem_ptr_flag_bitsILi16EEENSW_INSB_IJNSB_IJNSC_ILi8EEESJ_EEENSB_IJSJ_SD_EEENSB_IJSD_NSC_ILi9EEEEEEEEENSB_IJNSB_IJSJ_SH_EEENSB_IJSD_SX_EEENSB_IJSX_NSC_ILi8192EEEEEEEEEEEEEvEENS14_INSA_13SM90_TMA_LOADENS16_IS18_S1A_NSW_INSB_IJNSB_IJS1B_NSC_ILi16EEEEEES1D_S1F_EEENSB_IJS1H_S1I_NSB_IJSX_NSC_ILi4096EEEEEEEEEEEEEvEEEENS_8epilogue10collective6detail29Sm90TmaWarpSpecializedAdapterINS21_15DefaultEpilogueISM_NSB_IJNSB_IJlllEEESD_SX_EEES26_NS20_6thread17LinearCombinationISM_Li1EffLNS27_9ScaleType4KindE0ELNS_15FloatRoundStyleE2ESM_EENS_4gemm15EpilogueDefaultEEEEEvvEEEEvNT_6ParamsE,(.L_x_541 - _ZN7cutlass13device_kernelINS_4conv6kernel13ConvUniversalINS1_16ConvProblemShapeILNS1_8OperatorE0ELi2EEENS1_10collective14CollectiveConvINS1_46MainloopSm90TmaGmmaWarpSpecializedImplicitGemmILS5_0ELi9ELi2EN4cute5tupleIJNSA_1CILi1EEESD_SD_EEENS1_36KernelImplicitTmaWarpSpecializedSm90ELi1EEENSB_IJNSC_ILi256EEENSC_ILi128EEENSB_IJNSC_ILi32EEEEEEEEENS_10bfloat16_tESM_NSA_8TiledMMAINSA_8MMA_AtomIJNSA_4SM904GMMA28MMA_64x128x16_F32BF16BF16_SSILNSQ_5MajorE0ELSS_0ELNSQ_7ScaleInE1ELST_1EEEEEENSA_6LayoutISE_NSB_IJNSC_ILi0EEESX_SX_EEEEENSB_IJNSA_10UnderscoreES10_S10_EEEEENS7_6detail26Sm90ImplicitGemmTileTraitsINSA_20SM90_TMA_LOAD_IM2COLENSA_14ComposedLayoutINSA_7SwizzleILi2ELi4ELi3EEENSA_18smem_ptr_flag_bitsILi16EEENSW_INSB_IJNSB_IJNSC_ILi8EEESJ_EEENSB_IJSJ_SD_EEENSB_IJSD_NSC_ILi9EEEEEEEEENSB_IJNSB_IJSJ_SH_EEENSB_IJSD_SX_EEENSB_IJSX_NSC_ILi8192EEEEEEEEEEEEEvEENS14_INSA_13SM90_TMA_LOADENS16_IS18_S1A_NSW_INSB_IJNSB_IJS1B_NSC_ILi16EEEEEES1D_S1F_EEENSB_IJS1H_S1I_NSB_IJSX_NSC_ILi4096EEEEEEEEEEEEEvEEEENS_8epilogue10collective6detail29Sm90TmaWarpSpecializedAdapterINS21_15DefaultEpilogueISM_NSB_IJNSB_IJlllEEESD_SX_EEES26_NS20_6thread17LinearCombinationISM_Li1EffLNS27_9ScaleType4KindE0ELNS_15FloatRoundStyleE2ESM_EENS_4gemm15EpilogueDefaultEEEEEvvEEEEvNT_6ParamsE)
        .other          _ZN7cutlass13device_kernelINS_4conv6kernel13ConvUniversalINS1_16ConvProblemShapeILNS1_8OperatorE0ELi2EEENS1_10collective14CollectiveConvINS1_46MainloopSm90TmaGmmaWarpSpecializedImplicitGemmILS5_0ELi9ELi2EN4cute5tupleIJNSA_1CILi1EEESD_SD_EEENS1_36KernelImplicitTmaWarpSpecializedSm90ELi1EEENSB_IJNSC_ILi256EEENSC_ILi128EEENSB_IJNSC_ILi32EEEEEEEEENS_10bfloat16_tESM_NSA_8TiledMMAINSA_8MMA_AtomIJNSA_4SM904GMMA28MMA_64x128x16_F32BF16BF16_SSILNSQ_5MajorE0ELSS_0ELNSQ_7ScaleInE1ELST_1EEEEEENSA_6LayoutISE_NSB_IJNSC_ILi0EEESX_SX_EEEEENSB_IJNSA_10UnderscoreES10_S10_EEEEENS7_6detail26Sm90ImplicitGemmTileTraitsINSA_20SM90_TMA_LOAD_IM2COLENSA_14ComposedLayoutINSA_7SwizzleILi2ELi4ELi3EEENSA_18smem_ptr_flag_bitsILi16EEENSW_INSB_IJNSB_IJNSC_ILi8EEESJ_EEENSB_IJSJ_SD_EEENSB_IJSD_NSC_ILi9EEEEEEEEENSB_IJNSB_IJSJ_SH_EEENSB_IJSD_SX_EEENSB_IJSX_NSC_ILi8192EEEEEEEEEEEEEvEENS14_INSA_13SM90_TMA_LOADENS16_IS18_S1A_NSW_INSB_IJNSB_IJS1B_NSC_ILi16EEEEEES1D_S1F_EEENSB_IJS1H_S1I_NSB_IJSX_NSC_ILi4096EEEEEEEEEEEEEvEEEENS_8epilogue10collective6detail29Sm90TmaWarpSpecializedAdapterINS21_15DefaultEpilogueISM_NSB_IJNSB_IJlllEEESD_SX_EEES26_NS20_6thread17LinearCombinationISM_Li1EffLNS27_9ScaleType4KindE0ELNS_15FloatRoundStyleE2ESM_EENS_4gemm15EpilogueDefaultEEEEEvvEEEEvNT_6ParamsE,@"STO_CUDA_ENTRY STV_DEFAULT"
_ZN7cutlass13device_kernelINS_4conv6kernel13ConvUniversalINS1_16ConvProblemShapeILNS1_8OperatorE0ELi2EEENS1_10collective14CollectiveConvINS1_46MainloopSm90TmaGmmaWarpSpecializedImplicitGemmILS5_0ELi9ELi2EN4cute5tupleIJNSA_1CILi1EEESD_SD_EEENS1_36KernelImplicitTmaWarpSpecializedSm90ELi1EEENSB_IJNSC_ILi256EEENSC_ILi128EEENSB_IJNSC_ILi32EEEEEEEEENS_10bfloat16_tESM_NSA_8TiledMMAINSA_8MMA_AtomIJNSA_4SM904GMMA28MMA_64x128x16_F32BF16BF16_SSILNSQ_5MajorE0ELSS_0ELNSQ_7ScaleInE1ELST_1EEEEEENSA_6LayoutISE_NSB_IJNSC_ILi0EEESX_SX_EEEEENSB_IJNSA_10UnderscoreES10_S10_EEEEENS7_6detail26Sm90ImplicitGemmTileTraitsINSA_20SM90_TMA_LOAD_IM2COLENSA_14ComposedLayoutINSA_7SwizzleILi2ELi4ELi3EEENSA_18smem_ptr_flag_bitsILi16EEENSW_INSB_IJNSB_IJNSC_ILi8EEESJ_EEENSB_IJSJ_SD_EEENSB_IJSD_NSC_ILi9EEEEEEEEENSB_IJNSB_IJSJ_SH_EEENSB_IJSD_SX_EEENSB_IJSX_NSC_ILi8192EEEEEEEEEEEEEvEENS14_INSA_13SM90_TMA_LOADENS16_IS18_S1A_NSW_INSB_IJNSB_IJS1B_NSC_ILi16EEEEEES1D_S1F_EEENSB_IJS1H_S1I_NSB_IJSX_NSC_ILi4096EEEEEEEEEEEEEvEEEENS_8epilogue10collective6detail29Sm90TmaWarpSpecializedAdapterINS21_15DefaultEpilogueISM_NSB_IJNSB_IJlllEEESD_SX_EEES26_NS20_6thread17LinearCombinationISM_Li1EffLNS27_9ScaleType4KindE0ELNS_15FloatRoundStyleE2ESM_EENS_4gemm15EpilogueDefaultEEEEEvvEEEEvNT_6ParamsE:
[----:B------:R-:W0:Y:S01]  /*0000*/  LDC R1, c[0x0][0x28] ;  /* 0x00000a00ff017b82 */ /* 0x000e220000000800 */
[----:B------:R-:W1:Y:S01]  /*0010*/  S2R R7, SR_TID.X ;  /* 0x0000000000077919 */ /* 0x000e620000002100 */
[----:B------:R-:W-:Y:S01]  /*0020*/  ELECT P0, URZ, PT ;  /* 0x00000000003f782f */ /* 0x000fe20003800000 */
[----:B------:R-:W-:Y:S01]  /*0030*/  BSSY B0, `(.L_x_0) ;  /* 0x0000015000007945 */ /* 0x000fe20003800000 */
[----:B0-----:R-:W-:Y:S01]  /*0040*/  VIADD R1, R1, 0xfffffd90 ;  /* 0xfffffd9001017836 */ /* 0x001fe20000000000 */
[----:B-1----:R-:W-:-:S05]  /*0050*/  SHF.R.U32.HI R0, RZ, 0x5, R7 ;  /* 0x00000005ff007819 */ /* 0x002fca0000011607 */
[----:B------:R-:W0:Y:S02]  /*0060*/  SHFL.IDX PT, R2, R0, RZ, 0x1f ;  /* 0x00001fff00027589 */ /* 0x000e2400000e0000 */
[----:B0-----:R-:W-:Y:S02]  /*0070*/  R2UR UR4, R2 ;  /* 0x00000000020472ca */ /* 0x001fe400000e0000 */
[----:B------:R-:W-:-:S06]  /*0080*/  SHF.R.U32.HI R2, RZ, 0x7, R7 ;  /* 0x00000007ff027819 */ /* 0x000fcc0000011607 */
[----:B------:R-:W0:Y:S05]  /*0090*/  SHFL.IDX PT, R2, R2, RZ, 0x1f ;  /* 0x00001fff02027589 */ /* 0x000e2a00000e0000 */
[----:B------:R-:W-:Y:S02]  /*00a0*/  USHF.R.S32.HI UR5, URZ, 0x1f, UR4 ;  /* 0x0000001f3f057899 */ /* 0x000fe40008011404 */
[----:B------:R-:W-:Y:S02]  /*00b0*/  ISETP.NE.OR P0, PT, RZ, UR4, !P0 ;  /* 0x00000004ff007c0c */ /* 0x000fe4000c705670 */
[----:B------:R-:W-:-:S04]  /*00c0*/  ULEA.HI UR5, UR5, UR4, URZ, 0x2 ;  /* 0x0000000405057291 */ /* 0x000fc8000f8f103f */
[----:B------:R-:W-:-:S04]  /*00d0*/  ULOP3.LUT UR5, UR5, 0xfffffffc, URZ, 0xc0, !UPT ;  /* 0xfffffffc05057892 */ /* 0x000fc8000f8ec03f */
[----:B------:R-:W-:-:S03]  /*00e0*/  UIADD3 UR7, UR4, -UR5, URZ ;  /* 0x8000000504077290 */ /* 0x000fc6000fffe03f */
[----:B------:R-:W-:Y:S09]  /*00f0*/  @P0 BRA `(.L_x_1) ;  /* 0x0000000000200947 */ /* 0x000ff20003800000 */
[----:B------:R-:W-:Y:S02]  /*0100*/  ULDC.64 UR4, c[0x0][0x198] ;  /* 0x0000660000047ab9 */ /* 0x000fe40000000a00 */
[----:B------:R-:W-:Y:S02]  /*0110*/  UIADD3 UR8, UP0, UR4, 0xf0, URZ ;  /* 0x000000f004087890 */ /* 0x000fe4000ff1e03f */
[----:B------:R-:W-:Y:S02]  /*0120*/  UIADD3 UR4, UP1, UR4, 0x1f0, URZ ;  /* 0x000001f004047890 */ /* 0x000fe4000ff3e03f */
[----:B------:R-:W-:Y:S02]  /*0130*/  UIADD3.X UR9, URZ, UR5, URZ, UP0, !UPT ;  /* 0x000000053f097290 */ /* 0x000fe400087fe43f */
[----:B------:R-:W-:-:S07]  /*0140*/  UIADD3.X UR5, URZ, UR5, URZ, UP1, !UPT ;  /* 0x000000053f057290 */ /* 0x000fce0008ffe43f */
[----:B------:R1:W-:Y:S02]  /*0150*/  UTMACCTL.PF [UR8] ;  /* 0x00000000080079b9 */ /* 0x0003e40008040000 */
[----:B------:R1:W-:Y:S02]  /*0160*/  UTMACCTL.PF [UR4] ;  /* 0x00000000040079b9 */ /* 0x0003e40008040000 */
[----:B-1----:R-:W-:Y:S01]  /*0170*/  NOP ;  /* 0x0000000000007918 */ /* 0x002fe20000000000 */
.L_x_1:
[----:B------:R-:W-:Y:S05]  /*0180*/  BSYNC B0 ;  /* 0x0000000000007941 */ /* 0x000fea0003800000 */
.L_x_0:
[----:B------:R-:W1:Y:S01]  /*0190*/  SHFL.IDX PT, R0, R0, RZ, 0x1f ;  /* 0x00001fff00007589 */ /* 0x000e6200000e0000 */
[----:B0-----:R-:W-:-:S13]  /*01a0*/  R2UR UR11, R2 ;  /* 0x00000000020b72ca */ /* 0x001fda00000e0000 */
[----:B------:R-:W-:Y:S02]  /*01b0*/  ULOP3.LUT UP0, URZ, UR11, UR7, URZ, 0xfc, !UPT ;  /* 0x000000070b3f7292 */ /* 0x000fe4000f80fc3f */
[----:B------:R-:W-:Y:S02]  /*01c0*/  UISETP.NE.AND UP1, UPT, UR11, 0x1, UPT ;  /* 0x000000010b00788c */ /* 0x000fe4000bf25270 */
[----:B------:R-:W-:-:S04]  /*01d0*/  USEL UR6, URZ, 0x1, UP0 ;  /* 0x000000013f067887 */ /* 0x000fc80008000000 */
[----:B------:R-:W-:Y:S01]  /*01e0*/  USEL UR6, UR6, 0x2, UP1 ;  /* 0x0000000206067887 */ /* 0x000fe20008800000 */
[----:B-1----:R-:W-:-:S13]  /*01f0*/  ISETP.NE.AND P0, PT, R0, RZ, PT ;  /* 0x000000ff0000720c */ /* 0x002fda0003f05270 */
[----:B------:R-:W-:Y:S05]  /*0200*/  @P0 BRA `(.L_x_2) ;  /* 0x00000000008c0947 */ /* 0x000fea0003800000 */
[----:B------:R-:W-:Y:S01]  /*0210*/  ELECT P0, URZ, PT ;  /* 0x00000000003f782f */ /* 0x000fe20003800000 */
[----:B------:R-:W-:-:S12]  /*0220*/  BSSY B0, `(.L_x_2) ;  /* 0x0000021000007945 */ /* 0x000fd80003800000 */
[----:B------:R-:W-:Y:S05]  /*0230*/  @!P0 BRA `(.L_x_3) ;  /* 0x00000000007c8947 */ /* 0x000fea0003800000 */
[----:B------:R-:W0:Y:S01]  /*0240*/  S2UR UR10, SR_CgaCtaId ;  /* 0x00000000000a79c3 */ /* 0x000e220000008800 */
[----:B------:R-:W-:Y:S01]  /*0250*/  UMOV UR4, 0x400 ;  /* 0x0000040000047882 */ /* 0x000fe20000000000 */
[----:B------:R-:W-:Y:S01]  /*0260*/  UMOV UR5, 0x1 ;  /* 0x0000000100057882 */ /* 0x000fe20000000000 */
[----:B------:R-:W-:Y:S02]  /*0270*/  UMOV UR8, 0x80 ;  /* 0x0000008000087882 */ /* 0x000fe40000000000 */
[----:B------:R-:W-:-:S04]  /*0280*/  UIADD3 UR8, -UR8, 0x100000, URZ ;  /* 0x0010000008087890 */ /* 0x000fc8000fffe13f */
[----:B------:R-:W-:Y:S02]  /*0290*/  USHF.L.U32 UR9, UR8, 0xb, URZ ;  /* 0x0000000b08097899 */ /* 0x000fe4000800063f */
[----:B------:R-:W-:Y:S02]  /*02a0*/  USHF.L.U32 UR8, UR8, 0x1, URZ ;  /* 0x0000000108087899 */ /* 0x000fe4000800063f */
[----:B0-----:R-:W-:Y:S02]  /*02b0*/  ULEA UR10, UR10, UR4, 0x18 ;  /* 0x000000040a0a7291 */ /* 0x001fe4000f8ec03f */
[----:B------:R-:W-:-:S04]  /*02c0*/  UIADD3 UR4, -UR5, 0x100000, URZ ;  /* 0x0010000005047890 */ /* 0x000fc8000fffe13f */
[----:B------:R-:W-:Y:S02]  /*02d0*/  USHF.L.U32 UR5, UR4, 0xb, URZ ;  /* 0x0000000b04057899 */ /* 0x000fe4000800063f */
[----:B------:R-:W-:Y:S01]  /*02e0*/  USHF.L.U32 UR4, UR4, 0x1, URZ ;  /* 0x0000000104047899 */ /* 0x000fe2000800063f */
[----:B------:R-:W0:Y:S11]  /*02f0*/  FENCE.VIEW.ASYNC.S ;  /* 0x00000000000073c6 */ /* 0x000e360000000000 */
[----:B0-----:R0:W1:Y:S01]  /*0300*/  SYNCS.EXCH.64 URZ, [UR10+0x36000], UR4 ;  /* 0x036000040a3f75b2 */ /* 0x0010620008000100 */
[----:B------:R0:W2:Y:S01]  /*0310*/  SYNCS.EXCH.64 URZ, [UR10+0x36048], UR8 ;  /* 0x036048080a3f75b2 */ /* 0x0000a20008000100 */
[----:B------:R0:W3:Y:S01]  /*0320*/  SYNCS.EXCH.64 URZ, [UR10+0x36008], UR4 ;  /* 0x036008040a3f75b2 */ /* 0x0000e20008000100 */
[----:B------:R0:W4:Y:S01]  /*0330*/  SYNCS.EXCH.64 URZ, [UR10+0x36050], UR8 ;  /* 0x036050080a3f75b2 */ /* 0x0001220008000100 */
[----:B------:R0:W0:Y:S01]  /*0340*/  SYNCS.EXCH.64 URZ, [UR10+0x36010], UR4 ;  /* 0x036010040a3f75b2 */ /* 0x0000220008000100 */
        /* <DEDUP_REMOVED lines=13> */
[----:B------:R-:W-:Y:S01]  /*0420*/  NOP ;  /* 0x0000000000007918 */ /* 0x000fe20000000000 */
.L_x_3:
[----:B0-----:R-:W-:Y:S05]  /*0430*/  BSYNC B0 ;  /* 0x0000000000007941 */ /* 0x001fea0003800000 */
.L_x_2:
[----:B------:R-:W-:Y:S01]  /*0440*/  ULDC.64 UR4, c[0x0][0x598] ;  /* 0x0001660000047ab9 */ /* 0x000fe20000000a00 */
[----:B------:R-:W-:Y:S01]  /*0450*/  SHF.R.S32.HI R0, RZ, 0x1f, R7 ;  /* 0x0000001fff007819 */ /* 0x000fe20000011407 */
[----:B------:R-:W-:Y:S01]  /*0460*/  NOP ;  /* 0x0000000000007918 */ /* 0x000fe20000000000 */
[----:B------:R-:W-:Y:S01]  /*0470*/  ISETP.NE.U32.AND P0, PT, RZ, UR4, PT ;  /* 0x00000004ff007c0c */ /* 0x000fe2000bf05070 */
[----:B------:R-:W-:Y:S01]  /*0480*/  NOP ;  /* 0x0000000000007918 */ /* 0x000fe20000000000 */
[----:B------:R-:W-:Y:S01]  /*0490*/  LEA.HI R0, R0, R7, RZ, 0x7 ;  /* 0x0000000700007211 */ /* 0x000fe200078f38ff */
[----:B------:R-:W-:Y:S01]  /*04a0*/  ULDC.64 UR14, c[0x0][0x208] ;  /* 0x00008200000e7ab9 */ /* 0x000fe20000000a00 */
[----:B-1234-:R-:W-:Y:S01]  /*04b0*/  BAR.SYNC.DEFER_BLOCKING 0x0 ;  /* 0x0000000000007b1d */ /* 0x01efe20000010000 */
[----:B------:R-:W-:Y:S02]  /*04c0*/  ISETP.NE.AND.EX P0, PT, RZ, UR5, PT, P0 ;  /* 0x00000005ff007c0c */ /* 0x000fe4000bf05300 */
[----:B------:R-:W-:-:S05]  /*04d0*/  LOP3.LUT R0, R0, 0xffffff80, RZ, 0xc0, !PT ;  /* 0xffffff8000007812 */ /* 0x000fca00078ec0ff */
[----:B------:R-:W-:-:S06]  /*04e0*/  IMAD.IADD R5, R7, 0x1, -R0 ;  /* 0x0000000107057824 */ /* 0x000fcc00078e0a00 */
[----:B------:R-:W-:Y:S05]  /*04f0*/  @!P0 BRA `(.L_x_4) ;  /* 0x0000000000208947 */ /* 0x000fea0003800000 */
[----:B------:R-:W0:Y:S02]  /*0500*/  LDC.64 R2, c[0x0][0x598] ;  /* 0x00016600ff027b82 */ /* 0x000e240000000a00 */
[----:B0-----:R-:W2:Y:S02]  /*0510*/  LDG.E.64 R2, desc[UR14][R2.64] ;  /* 0x0000000e02027981 */ /* 0x001ea4000c1e1b00 */
[----:B--2---:R-:W-:-:S04]  /*0520*/  ISETP.NE.U32.AND P0, PT, R2, RZ, PT ;  /* 0x000000ff0200720c */ /* 0x004fc80003f05070 */
[----:B------:R-:W-:-:S13]  /*0530*/  ISETP.NE.AND.EX P0, PT, R3, RZ, PT, P0 ;  /* 0x000000ff0300720c */ /* 0x000fda0003f05300 */
[----:B------:R-:W-:Y:S05]  /*0540*/  @!P0 BRA `(.L_x_4) ;  /* 0x00000000000c8947 */ /* 0x000fea0003800000 */
[----:B------:R-:W2:Y:S02]  /*0550*/  LD.E R2, desc[UR14][R2.64] ;  /* 0x0000000e02027980 */ /* 0x000ea4000c101900 */
[----:B--2---:R-:W-:Y:S01]  /*0560*/  R2UR UR13, R2 ;  /* 0x00000000020d72ca */ /* 0x004fe200000e0000 */
[----:B------:R-:W-:-:S14]  /*0570*/  BRA `(.L_x_5) ;  /* 0x0000000000247947 */ /* 0x000fdc0003800000 */
.L_x_4:
[----:B------:R-:W-:Y:S02]  /*0580*/  ULDC.64 UR4, c[0x0][0x588] ;  /* 0x0001620000047ab9 */ /* 0x000fe40000000a00 */
[----:B------:R-:W-:-:S04]  /*0590*/  ISETP.NE.U32.AND P0, PT, RZ, UR4, PT ;  /* 0x00000004ff007c0c */ /* 0x000fc8000bf05070 */
[----:B------:R-:W-:-:S13]  /*05a0*/  ISETP.NE.AND.EX P0, PT, RZ, UR5, PT, P0 ;  /* 0x00000005ff007c0c */ /* 0x000fda000bf05300 */
[----:B------:R-:W-:Y:S05]  /*05b0*/  @!P0 BRA `(.L_x_6) ;  /* 0x0000000000108947 */ /* 0x000fea0003800000 */
[----:B------:R-:W0:Y:S02]  /*05c0*/  LDC.64 R2, c[0x0][0x588] ;  /* 0x00016200ff027b82 */ /* 0x000e240000000a00 */
[----:B0-----:R-:W2:Y:S02]  /*05d0*/  LDG.E R2, desc[UR14][R2.64] ;  /* 0x0000000e02027981 */ /* 0x001ea4000c1e1900 */
[----:B--2---:R-:W-:Y:S01]  /*05e0*/  R2UR UR13, R2 ;  /* 0x00000000020d72ca */ /* 0x004fe200000e0000 */
[----:B------:R-:W-:-:S14]  /*05f0*/  BRA `(.L_x_5) ;  /* 0x0000000000047947 */ /* 0x000fdc0003800000 */
.L_x_6:
[----:B------:R-:W-:-:S05]  /*0600*/  ULDC UR13, c[0x0][0x580] ;  /* 0x00016000000d7ab9 */ /* 0x000fca0000000800 */
.L_x_5:
[----:B------:R-:W-:Y:S02]  /*0610*/  ULDC.64 UR4, c[0x0][0x5a0] ;  /* 0x0001680000047ab9 */ /* 0x000fe40000000a00 */
[----:B------:R-:W-:-:S04]  /*0620*/  ISETP.NE.U32.AND P0, PT, RZ, UR4, PT ;  /* 0x00000004ff007c0c */ /* 0x000fc8000bf05070 */
[----:B------:R-:W-:-:S13]  /*0630*/  ISETP.NE.AND.EX P0, PT, RZ, UR5, PT, P0 ;  /* 0x00000005ff007c0c */ /* 0x000fda000bf05300 */
        /* <DEDUP_REMOVED lines=9> */
.L_x_7:
        /* <DEDUP_REMOVED lines=8> */
.L_x_9:
[----:B------:R-:W-:-:S05]  /*0750*/  ULDC UR16, c[0x0][0x584] ;  /* 0x0001610000107ab9 */ /* 0x000fca0000000800 */
.L_x_8:
[----:B------:R-:W-:Y:S01]  /*0760*/  ULDC UR4, c[0x0][0x3c4] ;  /* 0x0000f10000047ab9 */ /* 0x000fe20000000800 */
[----:B------:R-:W-:Y:S01]  /*0770*/  ISETP.NE.AND P0, PT, RZ, UR11, PT ;  /* 0x0000000bff007c0c */ /* 0x000fe2000bf05270 */
[----:B------:R-:W-:Y:S01]  /*0780*/  UIADD3 UR4, UR4, 0x1f, URZ ;  /* 0x0000001f04047890 */ /* 0x000fe2000fffe03f */
[----:B------:R-:W-:-:S03]  /*0790*/  ULDC.64 UR26, c[0x0][0x3c8] ;  /* 0x0000f200001a7ab9 */ /* 0x000fc60000000a00 */
[----:B------:R-:W-:-:S04]  /*07a0*/  USHF.R.S32.HI UR5, URZ, 0x1f, UR4 ;  /* 0x0000001f3f057899 */ /* 0x000fc80008011404 */
[----:B------:R-:W-:-:S04]  /*07b0*/  ULEA.HI UR4, UR5, UR4, URZ, 0x5 ;  /* 0x0000000405047291 */ /* 0x000fc8000f8f283f */
[----:B------:R-:W-:-:S04]  /*07c0*/  USHF.R.S32.HI UR4, URZ, 0x5, UR4 ;  /* 0x000000053f047899 */ /* 0x000fc80008011404 */
[----:B------:R-:W-:-:S04]  /*07d0*/  UIMAD UR5, UR4, UR26, URZ ;  /* 0x0000001a040572a4 */ /* 0x000fc8000f8e023f */
[----:B------:R-:W-:Y:S01]  /*07e0*/  UIMAD UR5, UR5, UR27, URZ ;  /* 0x0000001b050572a4 */ /* 0x000fe2000f8e023f */
[----:B------:R-:W-:Y:S11]  /*07f0*/  @!P0 BRA `(.L_x_10) ;  /* 0x00000130005c8947 */ /* 0x000ff60003800000 */
[----:B------:R-:W-:-:S06]  /*0800*/  UISETP.NE.AND UP0, UPT, UR11, 0x1, UPT ;  /* 0x000000010b00788c */ /* 0x000fcc000bf05270 */
[----:B------:R-:W-:-:S13]  /*0810*/  PLOP3.LUT P0, PT, PT, PT, UP0, 0x80, 0x0 ;  /* 0x000000000000781c */ /* 0x000fda0003f0f008 */
[----:B------:R-:W-:Y:S05]  /*0820*/  @P0 EXIT ;  /* 0x000000000000094d */ /* 0x000fea0003800000 */
[----:B------:R0:W-:Y:S01]  /*0830*/  STL [R1], RZ ;  /* 0x000000ff01007387 */ /* 0x0001e20000100800 */
[----:B------:R-:W-:Y:S01]  /*0840*/  UISETP.GE.AND UP0, UPT, UR5, 0x1, UPT ;  /* 0x000000010500788c */ /* 0x000fe2000bf06270 */
[----:B------:R-:W-:Y:S01]  /*0850*/  CS2R R86, SRZ ;  /* 0x0000000000567805 */ /* 0x000fe2000001ff00 */
[----:B------:R-:W-:Y:S01]  /*0860*/  UMOV UR4, URZ ;  /* 0x0000003f00047c82 */ /* 0x000fe20008000000 */
[----:B------:R0:W-:Y:S01]  /*0870*/  STL [R1+0x4], RZ ;  /* 0x000004ff01007387 */ /* 0x0001e20000100800 */
[----:B------:R-:W-:Y:S02]  /*0880*/  CS2R R152, SRZ ;  /* 0x0000000000987805 */ /* 0x000fe4000001ff00 */
[----:B------:R-:W-:Y:S02]  /*0890*/  CS2R R154, SRZ ;  /* 0x00000000009a7805 */ /* 0x000fe4000001ff00 */
[----:B------:R-:W-:Y:S01]  /*08a0*/  PLOP3.LUT P0, PT, PT, PT, UP0, 0x80, 0x0 ;  /* 0x000000000000781c */ /* 0x000fe20003f0f008 */
[----:B------:R0:W-:Y:S01]  /*08b0*/  STL [R1+0x8], RZ ;  /* 0x000008ff01007387 */ /* 0x0001e20000100800 */
[----:B------:R-:W-:-:S02]  /*08c0*/  CS2R R156, SRZ ;  /* 0x00000000009c7805 */ /* 0x000fc4000001ff00 */
[----:B------:R-:W-:Y:S02]  /*08d0*/  CS2R R158, SRZ ;  /* 0x00000000009e7805 */ /* 0x000fe4000001ff00 */
[----:B------:R-:W-:Y:S01]  /*08e0*/  CS2R R160, SRZ ;  /* 0x0000000000a07805 */ /* 0x000fe2000001ff00 */
[----:B------:R0:W-:Y:S01]  /*08f0*/  STL [R1+0xc], RZ ;  /* 0x00000cff01007387 */ /* 0x0001e20000100800 */
[----:B------:R-:W-:Y:S02]  /*0900*/  CS2R R162, SRZ ;  /* 0x0000000000a27805 */ /* 0x000fe4000001ff00 */
[----:B------:R-:W-:Y:S02]  /*0910*/  CS2R R164, SRZ ;  /* 0x0000000000a47805 */ /* 0x000fe4000001ff00 */
[----:B------:R-:W-:Y:S01]  /*0920*/  CS2R R166, SRZ ;  /* 0x0000000000a67805 */ /* 0x000fe2000001ff00 */
        /* <DEDUP_REMOVED lines=116> */
[----:B------:R0:W-:Y:S04]  /*1070*/  STL [R1+0x84], RZ ;  /* 0x000084ff01007387 */ /* 0x0001e80000100800 */
        /* <DEDUP_REMOVED lines=29> */
[----:B------:R0:W-:Y:S01]  /*1250*/  STL [R1+0xfc], RZ ;  /* 0x0000fcff01007387 */ /* 0x0001e20000100800 */
[----:B------:R-:W-:Y:S05]  /*1260*/  @!P0 BRA `(.L_x_11) ;  /* 0x0000000c00f88947 */ /* 0x000fea0003800000 */
[----:B------:R-:W-:-:S04]  /*1270*/  ULOP3.LUT UR4, UR6, 0x1, URZ, 0xfc, !UPT ;  /* 0x0000000106047892 */ /* 0x000fc8000f8efc3f */
[----:B------:R-:W-:-:S06]  /*1280*/  UISETP.NE.AND UP0, UPT, UR4, 0x3, UPT ;  /* 0x000000030400788c */ /* 0x000fcc000bf05270 */
[----:B------:R-:W-:-:S13]  /*1290*/  PLOP3.LUT P1, PT, PT, PT, UP0, 0x80, 0x0 ;  /* 0x000000000000781c */ /* 0x000fda0003f2f008 */
[----:B------:R-:W-:Y:S05]  /*12a0*/  @!P1 BRA `(.L_x_12) ;  /* 0x0000000000049947 */ /* 0x000fea0003800000 */
[----:B------:R-:W-:Y:S01]  /*12b0*/  BPT.TRAP 0x1 ;  /* 0x000000040000795c */ /* 0x000fe20000300000 */
.L_x_12:
[----:B------:R-:W1:Y:S01]  /*12c0*/  S2UR UR7, SR_CgaCtaId ;  /* 0x00000000000779c3 */ /* 0x000e620000008800 */
[----:B------:R-:W-:Y:S01]  /*12d0*/  SHF.L.U32 R0, RZ, 0x1f, RZ ;  /* 0x0000001fff007819 */ /* 0x000fe200000006ff */
[----:B------:R-:W-:Y:S02]  /*12e0*/  UMOV UR4, 0x400 ;  /* 0x0000040000047882 */ /* 0x000fe40000000000 */
[----:B-1----:R-:W-:-:S12]  /*12f0*/  ULEA UR4, UR7, UR4, 0x18 ;  /* 0x0000000407047291 */ /* 0x002fd8000f8ec03f */
.L_x_13:
[----:B-1----:R-:W-:-:S04]  /*1300*/  IMAD.U32 R3, RZ, RZ, UR4 ;  /* 0x00000004ff037e24 */ /* 0x002fc8000f8e00ff */
[----:B------:R1:W2:Y:S03]  /*1310*/  SYNCS.PHASECHK.TRANS64.TRYWAIT P1, [R3+URZ+0x36000], R0 ;  /* 0x03600000030075a7 */ /* 0x0002a6000802017f */
[----:B--2---:R-:W-:Y:S05]  /*1320*/  @!P1 NANOSLEEP.SYNCS 0x989680 ;  /* 0x009896800000995d */ /* 0x004fea0003900000 */
[----:B------:R-:W2:Y:S02]  /*1330*/  @!P1 SYNCS.PHASECHK.TRANS64 P1, [R3+URZ+0x36000], R0 ;  /* 0x03600000030095a7 */ /* 0x000ea4000802007f */
[----:B--2---:R-:W-:Y:S05]  /*1340*/  @!P1 BRA `(.L_x_13) ;  /* 0xfffffffc00ec9947 */ /* 0x004fea000383ffff */
[----:B------:R-:W-:Y:S01]  /*1350*/  UIADD3 UR7, UR4, 0x24000, URZ ;  /* 0x0002400004077890 */ /* 0x000fe2000fffe03f */
[----:B------:R-:W-:Y:S01]  /*1360*/  WARPGROUP.ARRIVE ;  /* 0x00000000000079c5 */ /* 0x000fe20000000000 */
[----:B------:R-:W-:Y:S02]  /*1370*/  USHF.R.U32.HI UR4, URZ, 0x4, UR4 ;  /* 0x000000043f047899 */ /* 0x000fe40008011604 */
[----:B------:R-:W-:Y:S02]  /*1380*/  USHF.R.U32.HI UR7, URZ, 0x4, UR7 ;  /* 0x000000043f077899 */ /* 0x000fe40008011607 */
[----:B------:R-:W-:Y:S02]  /*1390*/  ULOP3.LUT UR4, UR4, 0x3fff, URZ, 0xc0, !UPT ;  /* 0x00003fff04047892 */ /* 0x000fe4000f8ec03f */
[----:B------:R-:W-:Y:S02]  /*13a0*/  ULOP3.LUT UR7, UR7, 0x3fff, URZ, 0xc0, !UPT ;  /* 0x00003fff07077892 */ /* 0x000fe4000f8ec03f */
[----:B------:R-:W-:-:S02]  /*13b0*/  ULOP3.LUT UR4, UR4, 0x10000, URZ, 0xfc, !UPT ;  /* 0x0001000004047892 */ /* 0x000fc4000f8efc3f */
[----:B------:R-:W-:Y:S01]  /*13c0*/  ULOP3.LUT UR7, UR7, 0x10000, URZ, 0xfc, !UPT ;  /* 0x0001000007077892 */ /* 0x000fe2000f8efc3f */
[----:B------:R-:W-:Y:S01]  /*13d0*/  UMOV UR9, 0x80000020 ;  /* 0x8000002000097882 */ /* 0x000fe20000000000 */
[----:B------:R-:W-:-:S03]  /*13e0*/  UMOV UR11, 0x80000020 ;  /* 0x80000020000b7882 */ /* 0x000fc60000000000 */
[----:B------:R-:W-:Y:S02]  /*13f0*/  UMOV UR8, UR4 ;  /* 0x0000000400087c82 */ /* 0x000fe40008000000 */
[----:B------:R-:W-:Y:S02]  /*1400*/  UMOV UR10, UR7 ;  /* 0x00000007000a7c82 */ /* 0x000fe40008000000 */
[----:B------:R-:W-:Y:S01]  /*1410*/  HGMMA.64x128x16.F32.BF16 R68, gdesc[UR8], RZ, !UPT, gsb0 ;  /* 0x01e00000084479f0 */ /* 0x000fe2000c0018ff */
[----:B------:R-:W-:Y:S01]  /*1420*/  UIADD3 UR8, UR4, 0x100, URZ ;  /* 0x0000010004087890 */ /* 0x000fe2000fffe03f */
[----:B------:R-:W-:Y:S01]  /*1430*/  UMOV UR9, 0x80000020 ;  /* 0x8000002000097882 */ /* 0x000fe20000000000 */
[----:B------:R-:W-:Y:S02]  /*1440*/  WARPGROUP.DEPBAR.LE gsb0, 0x0 ;  /* 0x00008000000079c5 */ /* 0x000fe40000010000 */
[----:B------:R-:W-:Y:S01]  /*1450*/  WARPGROUP.ARRIVE ;  /* 0x00000000000079c5 */ /* 0x000fe20000000000 */
[----:B------:R-:W-:Y:S01]  /*1460*/  IMAD.MOV.U32 R45, RZ, RZ, R88 ;  /* 0x000000ffff2d7224 */ /* 0x000fe200078e0058 */
[----:B------:R-:W-:Y:S01]  /*1470*/  MOV R41, R92 ;  /* 0x0000005c00297202 */ /* 0x000fe20000000f00 */
[----:B------:R-:W-:Y:S01]  /*1480*/  IMAD.MOV.U32 R44, RZ, RZ, R89 ;  /* 0x000000ffff2c7224 */ /* 0x000fe200078e0059 */
[----:B------:R-:W-:Y:S01]  /*1490*/  MOV R27, R106 ;  /* 0x0000006a001b7202 */ /* 0x000fe20000000f00 */
[----:B------:R-:W-:-:S02]  /*14a0*/  IMAD.MOV.U32 R43, RZ, RZ, R90 ;  /* 0x000000ffff2b7224 */ /* 0x000fc400078e005a */
[----:B------:R-:W-:Y:S01]  /*14b0*/  HGMMA.64x128x16.F32.BF16 R152, gdesc[UR8], RZ, !UPT, gsb0 ;  /* 0x01e00000089879f0 */ /* 0x000fe2000c0018ff */
[----:B------:R-:W-:Y:S01]  /*14c0*/  UIADD3 UR8, UR4, 0x200, URZ ;  /* 0x0000020004087890 */ /* 0x000fe2000fffe03f */
[----:B------:R-:W-:Y:S01]  /*14d0*/  IMAD.MOV.U32 R42, RZ, RZ, R91 ;  /* 0x000000ffff2a7224 */ /* 0x000fe200078e005b */
[----:B------:R-:W-:Y:S01]  /*14e0*/  MOV R13, R120 ;  /* 0x00000078000d7202 */ /* 0x000fe20000000f00 */
[----:B------:R-:W-:Y:S01]  /*14f0*/  IMAD.MOV.U32 R40, RZ, RZ, R93 ;  /* 0x000000ffff287224 */ /* 0x000fe200078e005d */
[----:B------:R-:W-:Y:S01]  /*1500*/  UMOV UR9, 0x80000020 ;  /* 0x8000002000097882 */ /* 0x000fe20000000000 */
[----:B------:R-:W-:Y:S01]  /*1510*/  IMAD.MOV.U32 R39, RZ, RZ, R94 ;  /* 0x000000ffff277224 */ /* 0x000fe200078e005e */
[----:B------:R-:W-:Y:S01]  /*1520*/  MOV R55, R78 ;  /* 0x0000004e00377202 */ /* 0x000fe20000000f00 */
[----:B------:R-:W-:Y:S02]  /*1530*/  IMAD.MOV.U32 R38, RZ, RZ, R95 ;  /* 0x000000ffff267224 */ /* 0x000fe400078e005f */
[----:B------:R-:W-:-:S02]  /*1540*/  IMAD.MOV.U32 R37, RZ, RZ, R96 ;  /* 0x000000ffff257224 */ /* 0x000fc400078e0060 */
[----:B------:R-:W-:Y:S02]  /*1550*/  IMAD.MOV.U32 R36, RZ, RZ, R97 ;  /* 0x000000ffff247224 */ /* 0x000fe400078e0061 */
[----:B------:R-:W-:Y:S02]  /*1560*/  IMAD.MOV.U32 R35, RZ, RZ, R98 ;  /* 0x000000ffff237224 */ /* 0x000fe400078e0062 */
[----:B------:R-:W-:Y:S02]  /*1570*/  IMAD.MOV.U32 R34, RZ, RZ, R99 ;  /* 0x000000ffff227224 */ /* 0x000fe400078e0063 */
[----:B------:R-:W-:Y:S01]  /*1580*/  IMAD.MOV.U32 R33, RZ, RZ, R100 ;  /* 0x000000ffff217224 */ /* 0x000fe200078e0064 */
[----:B------:R-:W-:Y:S01]  /*1590*/  MOV R218, R35 ;  /* 0x0000002300da7202 */ /* 0x000fe20000000f00 */
[----:B------:R-:W-:Y:S02]  /*15a0*/  IMAD.MOV.U32 R32, RZ, RZ, R101 ;  /* 0x000000ffff207224 */ /* 0x000fe400078e0065 */
[----:B------:R-:W-:-:S02]  /*15b0*/  IMAD.MOV.U32 R31, RZ, RZ, R102 ;  /* 0x000000ffff1f7224 */ /* 0x000fc400078e0066 */
[----:B------:R-:W-:Y:S02]  /*15c0*/  IMAD.MOV.U32 R30, RZ, RZ, R103 ;  /* 0x000000ffff1e7224 */ /* 0x000fe400078e0067 */
[----:B------:R-:W-:Y:S02]  /*15d0*/  IMAD.MOV.U32 R29, RZ, RZ, R104 ;  /* 0x000000ffff1d7224 */ /* 0x000fe400078e0068 */
[----:B------:R-:W-:Y:S02]  /*15e0*/  IMAD.MOV.U32 R28, RZ, RZ, R105 ;  /* 0x000000ffff1c7224 */ /* 0x000fe400078e0069 */
[----:B------:R-:W-:Y:S02]  /*15f0*/  IMAD.MOV.U32 R26, RZ, RZ, R107 ;  /* 0x000000ffff1a7224 */ /* 0x000fe400078e006b */
[----:B------:R-:W-:Y:S02]  /*1600*/  IMAD.MOV.U32 R25, RZ, RZ, R108 ;  /* 0x000000ffff197224 */ /* 0x000fe400078e006c */
[----:B------:R-:W-:-:S02]  /*1610*/  IMAD.MOV.U32 R24, RZ, RZ, R109 ;  /* 0x000000ffff187224 */ /* 0x000fc400078e006d */
[----:B------:R-:W-:Y:S02]  /*1620*/  IMAD.MOV.U32 R23, RZ, RZ, R110 ;  /* 0x000000ffff177224 */ /* 0x000fe400078e006e */
[----:B------:R-:W-:Y:S02]  /*1630*/  IMAD.MOV.U32 R22, RZ, RZ, R111 ;  /* 0x000000ffff167224 */ /* 0x000fe400078e006f */
[----:B------:R-:W-:Y:S02]  /*1640*/  IMAD.MOV.U32 R21, RZ, RZ, R112 ;  /* 0x000000ffff157224 */ /* 0x000fe400078e0070 */
[----:B------:R-:W-:Y:S02]  /*1650*/  IMAD.MOV.U32 R20, RZ, RZ, R113 ;  /* 0x000000ffff147224 */ /* 0x000fe400078e0071 */
[----:B------:R-:W-:Y:S01]  /*1660*/  IMAD.MOV.U32 R19, RZ, RZ, R114 ;  /* 0x000000ffff137224 */ /* 0x000fe200078e0072 */
[----:B------:R-:W-:Y:S01]  /*1670*/  MOV R232, R21 ;  /* 0x0000001500e87202 */ /* 0x000fe20000000f00 */
        /* <DEDUP_REMOVED lines=11> */
[----:B------:R-:W-:Y:S02]  /*1730*/  IMAD.MOV.U32 R6, RZ, RZ, R127 ;  /* 0x000000ffff067224 */ /* 0x000fe400078e007f */
[----:B------:R-:W-:Y:S01]  /*1740*/  IMAD.MOV.U32 R4, RZ, RZ, R128 ;  /* 0x000000ffff047224 */ /* 0x000fe200078e0080 */
[----:B------:R-:W-:Y:S01]  /*1750*/  MOV R246, R7 ;  /* 0x0000000700f67202 */ /* 0x000fe20000000f00 */
[----:B-1----:R-:W-:-:S02]  /*1760*/  IMAD.MOV.U32 R3, RZ, RZ, R129 ;  /* 0x000000ffff037224 */ /* 0x002fc400078e0081 */
        /* <DEDUP_REMOVED lines=30> */
[----:B------:R-:W-:-:S02]  /*1950*/  WARPGROUP.DEPBAR.LE gsb0, 0x0 ;  /* 0x00008000000079c5 */ /* 0x000fc40000010000 */
[----:B------:R-:W-:Y:S01]  /*1960*/  WARPGROUP.ARRIVE ;  /* 0x00000000000079c5 */ /* 0x000fe20000000000 */
[----:B------:R1:W-:Y:S01]  /*1970*/  STL.64 [R1+0x168], R214 ;  /* 0x000168d601007387 */ /* 0x0003e20000100a00 */
[----:B------:R-:W-:Y:S02]  /*1980*/  IMAD.MOV.U32 R226, RZ, RZ, R27 ;  /* 0x000000ffffe27224 */ /* 0x000fe400078e001b */
[----:B------:R-:W-:Y:S01]  /*1990*/  IMAD.MOV.U32 R227, RZ, RZ, R26 ;  /* 0x000000ffffe37224 */ /* 0x000fe200078e001a */
[----:B------:R2:W-:Y:S01]  /*19a0*/  STL.64 [R1+0x160], R212 ;  /* 0x000160d401007387 */ /* 0x0005e20000100a00 */
[----:B------:R-:W-:Y:S01]  /*19b0*/  HGMMA.64x128x16.F32.BF16 R88, gdesc[UR8], RZ, !UPT, gsb0 ;  /* 0x01e00000085879f0 */ /* 0x000fe2000c0018ff */
[----:B------:R-:W-:Y:S01]  /*19c0*/  UIADD3 UR8, UR4, 0x300, URZ ;  /* 0x0000030004087890 */ /* 0x000fe2000fffe03f */
[----:B------:R-:W-:Y:S01]  /*19d0*/  IMAD.MOV.U32 R228, RZ, RZ, R25 ;  /* 0x000000ffffe47224 */ /* 0x000fe200078e0019 */
[----:B------:R3:W-:Y:S01]  /*19e0*/  STL.64 [R1+0x158], R210 ;  /* 0x000158d201007387 */ /* 0x0007e20000100a00 */
[----:B------:R-:W-:Y:S01]  /*19f0*/  IMAD.MOV.U32 R229, RZ, RZ, R24 ;  /* 0x000000ffffe57224 */ /* 0x000fe200078e0018 */
[----:B------:R-:W-:Y:S01]  /*1a00*/  UMOV UR9, 0x80000020 ;  /* 0x8000002000097882 */ /* 0x000fe20000000000 */
[----:B------:R-:W-:Y:S01]  /*1a10*/  IMAD.MOV.U32 R230, RZ, RZ, R23 ;  /* 0x000000ffffe67224 */ /* 0x000fe200078e0017 */
[----:B------:R4:W-:Y:S01]  /*1a20*/  STL.64 [R1+0x150], R208 ;  /* 0x000150d001007387 */ /* 0x0009e20000100a00 */
[----:B-1----:R-:W-:-:S02]  /*1a30*/  IMAD.MOV.U32 R214, RZ, RZ, R39 ;  /* 0x000000ffffd67224 */ /* 0x002fc400078e0027 */
[----:B------:R-:W-:Y:S01]  /*1a40*/  IMAD.MOV.U32 R215, RZ, RZ, R38 ;  /* 0x000000ffffd77224 */ /* 0x000fe200078e0026 */
[----:B------:R1:W-:Y:S01]  /*1a50*/  STL.64 [R1+0x148], R206 ;  /* 0x000148ce01007387 */ /* 0x0003e20000100a00 */
[----:B--2---:R-:W-:Y:S02]  /*1a60*/  IMAD.MOV.U32 R212, RZ, RZ, R41 ;  /* 0x000000ffffd47224 */ /* 0x004fe400078e0029 */
[----:B------:R-:W-:Y:S01]  /*1a70*/  IMAD.MOV.U32 R213, RZ, RZ, R40 ;  /* 0x000000ffffd57224 */ /* 0x000fe200078e0028 */
[----:B------:R2:W-:Y:S01]  /*1a80*/  STL.64 [R1+0x140], R204 ;  /* 0x000140cc01007387 */ /* 0x0005e20000100a00 */
[----:B---3--:R-:W-:Y:S02]  /*1a90*/  IMAD.MOV.U32 R210, RZ, RZ, R43 ;  /* 0x000000ffffd27224 */ /* 0x008fe400078e002b */
[----:B------:R-:W-:Y:S01]  /*1aa0*/  IMAD.MOV.U32 R211, RZ, RZ, R42 ;  /* 0x000000ffffd37224 */ /* 0x000fe200078e002a */
[----:B------:R3:W-:Y:S01]  /*1ab0*/  STL.64 [R1+0x138], R202 ;  /* 0x000138ca01007387 */ /* 0x0007e20000100a00 */
[----:B----4-:R-:W-:-:S02]  /*1ac0*/  IMAD.MOV.U32 R208, RZ, RZ, R45 ;  /* 0x000000ffffd07224 */ /* 0x010fc400078e002d */
[----:B------:R-:W-:Y:S01]  /*1ad0*/  IMAD.MOV.U32 R209, RZ, RZ, R44 ;  /* 0x000000ffffd17224 */ /* 0x000fe200078e002c */
[----:B------:R4:W-:Y:S01]  /*1ae0*/  STL.64 [R1+0x130], R200 ;  /* 0x000130c801007387 */ /* 0x0009e20000100a00 */
[----:B-1----:R-:W-:Y:S02]  /*1af0*/  IMAD.MOV.U32 R206, RZ, RZ, R47 ;  /* 0x000000ffffce7224 */ /* 0x002fe400078e002f */
[----:B------:R-:W-:Y:S01]  /*1b00*/  IMAD.MOV.U32 R207, RZ, RZ, R46 ;  /* 0x000000ffffcf7224 */ /* 0x000fe200078e002e */
[----:B------:R1:W-:Y:S01]  /*1b10*/  STL.64 [R1+0x128], R198 ;  /* 0x000128c601007387 */ /* 0x0003e20000100a00 */
[----:B--2---:R-:W-:Y:S01]  /*1b20*/  MOV R204, R49 ;  /* 0x0000003100cc7202 */ /* 0x004fe20000000f00 */
[----:B------:R-:W-:Y:S02]  /*1b30*/  IMAD.MOV.U32 R205, RZ, RZ, R48 ;  /* 0x000000ffffcd7224 */ /* 0x000fe400078e0030 */
[----:B------:R2:W-:Y:S01]  /*1b40*/  STL.64 [R1+0x120], R196 ;  /* 0x000120c401007387 */ /* 0x0005e20000100a00 */
[----:B---3--:R-:W-:-:S02]  /*1b50*/  IMAD.MOV.U32 R202, RZ, RZ, R51 ;  /* 0x000000ffffca7224 */ /* 0x008fc400078e0033 */
[----:B------:R-:W-:Y:S01]  /*1b60*/  IMAD.MOV.U32 R203, RZ, RZ, R50 ;  /* 0x000000ffffcb7224 */ /* 0x000fe200078e0032 */
[----:B------:R3:W-:Y:S01]  /*1b70*/  STL.64 [R1+0x118], R194 ;  /* 0x000118c201007387 */ /* 0x0007e20000100a00 */
[----:B----4-:R-:W-:Y:S02]  /*1b80*/  IMAD.MOV.U32 R200, RZ, RZ, R53 ;  /* 0x000000ffffc87224 */ /* 0x010fe400078e0035 */
[----:B------:R-:W-:Y:S01]  /*1b90*/  IMAD.MOV.U32 R201, RZ, RZ, R52 ;  /* 0x000000ffffc97224 */ /* 0x000fe200078e0034 */
[----:B------:R4:W-:Y:S01]  /*1ba0*/  STL.64 [R1+0x110], R192 ;  /* 0x000110c001007387 */ /* 0x0009e20000100a00 */
[----:B-1----:R-:W-:Y:S02]  /*1bb0*/  IMAD.MOV.U32 R198, RZ, RZ, R55 ;  /* 0x000000ffffc67224 */ /* 0x002fe400078e0037 */
[----:B------:R-:W-:Y:S01]  /*1bc0*/  IMAD.MOV.U32 R199, RZ, RZ, R54 ;  /* 0x000000ffffc77224 */ /* 0x000fe200078e0036 */
[----:B------:R1:W-:Y:S01]  /*1bd0*/  STL.64 [R1+0x108], R190 ;  /* 0x000108be01007387 */ /* 0x0003e20000100a00 */
[----:B--2---:R-:W-:-:S02]  /*1be0*/  IMAD.MOV.U32 R196, RZ, RZ, R57 ;  /* 0x000000ffffc47224 */ /* 0x004fc400078e0039 */
[----:B------:R-:W-:Y:S01]  /*1bf0*/  IMAD.MOV.U32 R197, RZ, RZ, R56 ;  /* 0x000000ffffc57224 */ /* 0x000fe200078e0038 */
[----:B------:R2:W-:Y:S01]  /*1c00*/  STL.64 [R1+0x100], R188 ;  /* 0x000100bc01007387 */ /* 0x0005e20000100a00 */
[----:B---3--:R-:W-:Y:S02]  /*1c10*/  IMAD.MOV.U32 R194, RZ, RZ, R59 ;  /* 0x000000ffffc27224 */ /* 0x008fe400078e003b */
[----:B------:R-:W-:Y:S02]  /*1c20*/  IMAD.MOV.U32 R195, RZ, RZ, R58 ;  /* 0x000000ffffc37224 */ /* 0x000fe400078e003a */
[----:B----4-:R-:W-:Y:S02]  /*1c30*/  IMAD.MOV.U32 R192, RZ, RZ, R61 ;  /* 0x000000ffffc07224 */ /* 0x010fe400078e003d */
[----:B------:R-:W-:Y:S01]  /*1c40*/  IMAD.MOV.U32 R193, RZ, RZ, R60 ;  /* 0x000000ffffc17224 */ /* 0x000fe200078e003c */
[----:B-1----:R-:W-:Y:S01]  /*1c50*/  MOV R190, R63 ;  /* 0x0000003f00be7202 */ /* 0x002fe20000000f00 */
[----:B------:R-:W-:-:S02]  /*1c60*/  IMAD.MOV.U32 R191, RZ, RZ, R62 ;  /* 0x000000ffffbf7224 */ /* 0x000fc400078e003e */
[----:B------:R-:W-:Y:S02]  /*1c70*/  IMAD.MOV.U32 R231, RZ, RZ, R22 ;  /* 0x000000ffffe77224 */ /* 0x000fe400078e0016 */
[----:B--2---:R-:W-:Y:S02]  /*1c80*/  IMAD.MOV.U32 R188, RZ, RZ, R65 ;  /* 0x000000ffffbc7224 */ /* 0x004fe400078e0041 */
        /* <DEDUP_REMOVED lines=18> */
[----:B------:R-:W-:Y:S01]  /*1db0*/  IMAD.MOV.U32 R251, RZ, RZ, R0 ;  /* 0x000000fffffb7224 */ /* 0x000fe200078e0000 */
[----:B------:R-:W-:Y:S02]  /*1dc0*/  WARPGROUP.DEPBAR.LE gsb0, 0x0 ;  /* 0x00008000000079c5 */ /* 0x000fe40000010000 */
[----:B------:R-:W-:-:S06]  /*1dd0*/  WARPGROUP.ARRIVE ;  /* 0x00000000000079c5 */ /* 0x000fcc0000000000 */
[----:B------:R-:W-:Y:S01]  /*1de0*/  HGMMA.64x128x16.F32.BF16 R24, gdesc[UR8], RZ, !UPT, gsb0 ;  /* 0x01e00000081879f0 */ /* 0x000fe2000c0018ff */
[----:B------:R-:W-:Y:S02]  /*1df0*/  UIADD3 UR8, UR4, 0x2, URZ ;  /* 0x0000000204087890 */ /* 0x000fe4000fffe03f */
[----:B------:R-:W-:Y:S01]  /*1e00*/  UIADD3 UR10, UR7, 0x2, URZ ;  /* 0x00000002070a7890 */ /* 0x000fe2000fffe03f */
[----:B------:R-:W-:Y:S01]  /*1e10*/  UMOV UR9, 0x80000020 ;  /* 0x8000002000097882 */ /* 0x000fe20000000000 */
[----:B------:R-:W-:Y:S01]  /*1e20*/  UMOV UR11, 0x80000020 ;  /* 0x80000020000b7882 */ /* 0x000fe20000000000 */
[----:B------:R-:W-:Y:S02]  /*1e30*/  WARPGROUP.DEPBAR.LE gsb0, 0x0 ;  /* 0x00008000000079c5 */ /* 0x000fe40000010000 */
[----:B------:R-:W-:-:S06]  /*1e40*/  WARPGROUP.ARRIVE ;  /* 0x00000000000079c5 */ /* 0x000fcc0000000000 */
[----:B------:R-:W-:Y:S03]  /*1e50*/  HGMMA.64x128x16.F32.BF16 R188, gdesc[UR8], R188, gsb0 ;  /* 0x01e0000008bc79f0 */ /* 0x000fe600080018bc */
[----:B------:R-:W-:Y:S02]  /*1e60*/  WARPGROUP.DEPBAR.LE gsb0, 0x0 ;  /* 0x00008000000079c5 */ /* 0x000fe40000010000 */
[----:B------:R-:W-:Y:S04]  /*1e70*/  STL.64 [R1], R188 ;  /* 0x000000bc01007387 */ /* 0x000fe80000100a00 */
[----:B------:R-:W-:Y:S04]  /*1e80*/  STL.64 [R1+0x8], R190 ;  /* 0x000008be01007387 */ /* 0x000fe80000100a00 */
        /* <DEDUP_REMOVED lines=11> */
[----:B------:R1:W-:Y:S04]  /*1f40*/  STL.64 [R1+0x68], R214 ;  /* 0x000068d601007387 */ /* 0x0003e80000100a00 */
        /* <DEDUP_REMOVED lines=18> */
[----:B-1----:R-:W3:Y:S04]  /*2070*/  LDL.LU.64 R214, [R1+0x168] ;  /* 0x0001680001d67983 */ /* 0x002ee80000300a00 */
[----:B------:R-:W3:Y:S04]  /*2080*/  LDL.LU.64 R212, [R1+0x160] ;  /* 0x0001600001d47983 */ /* 0x000ee80000300a00 */
        /* <DEDUP_REMOVED lines=11> */
[----:B------:R-:W3:Y:S01]  /*2140*/  LDL.LU.64 R188, [R1+0x100] ;  /* 0x0001000001bc7983 */ /* 0x000ee20000300a00 */
[----:B------:R-:W-:Y:S01]  /*2150*/  UIADD3 UR8, UR4, 0x102, URZ ;  /* 0x0000010204087890 */ /* 0x000fe2000fffe03f */
[----:B------:R-:W-:Y:S01]  /*2160*/  UMOV UR9, 0x80000020 ;  /* 0x8000002000097882 */ /* 0x000fe20000000000 */
[----:B---3--:R-:W-:-:S07]  /*2170*/  WARPGROUP.ARRIVE ;  /* 0x00000000000079c5 */ /* 0x008fce0000000000 */
[----:B------:R-:W-:Y:S01]  /*2180*/  HGMMA.64x128x16.F32.BF16 R152, gdesc[UR8], R152, gsb0 ;  /* 0x01e00000089879f0 */ /* 0x000fe20008001898 */
[----:B------:R-:W-:Y:S01]  /*2190*/  UIADD3 UR8, UR4, 0x202, URZ ;  /* 0x0000020204087890 */ /* 0x000fe2000fffe03f */
[----:B------:R-:W-:Y:S01]  /*21a0*/  UMOV UR9, 0x80000020 ;  /* 0x8000002000097882 */ /* 0x000fe20000000000 */
[----:B------:R-:W-:Y:S02]  /*21b0*/  WARPGROUP.DEPBAR.LE gsb0, 0x0 ;  /* 0x00008000000079c5 */ /* 0x000fe40000010000 */
[----:B------:R-:W-:-:S07]  /*21c0*/  WARPGROUP.ARRIVE ;  /* 0x00000000000079c5 */ /* 0x000fce0000000000 */
[----:B------:R-:W-:Y:S01]  /*21d0*/  HGMMA.64x128x16.F32.BF16 R88, gdesc[UR8], R88, gsb0 ;  /* 0x01e00000085879f0 */ /* 0x000fe20008001858 */
[----:B------:R-:W-:Y:S01]  /*21e0*/  UIADD3 UR8, UR4, 0x302, URZ ;  /* 0x0000030204087890 */ /* 0x000fe2000fffe03f */
[----:B------:R-:W-:Y:S02]  /*21f0*/  UMOV UR9, 0x80000020 ;  /* 0x8000002000097882 */ /* 0x000fe40000000000 */
[----:B------:R-:W-:Y:S01]  /*2200*/  UMOV UR4, 0x1 ;  /* 0x0000000100047882 */ /* 0x000fe20000000000 */
[----:B------:R-:W-:Y:S02]  /*2210*/  WARPGROUP.DEPBAR.LE gsb0, 0x0 ;  /* 0x00008000000079c5 */ /* 0x000fe40000010000 */
[----:B------:R-:W-:-:S06]  /*2220*/  WARPGROUP.ARRIVE ;  /* 0x00000000000079c5 */ /* 0x000fcc0000000000 */
[----:B--2---:R-:W-:Y:S03]  /*2230*/  HGMMA.64x128x16.F32.BF16 R24, gdesc[UR8], R24, gsb0 ;  /* 0x01e00000081879f0 */ /* 0x004fe60008001818 */
[----:B------:R-:W-:Y:S02]  /*2240*/  WARPGROUP.DEPBAR.LE gsb0, 0x0 ;  /* 0x00008000000079c5 */ /* 0x000fe40000010000 */
.L_x_11:
[----:B------:R-:W-:-:S04]  /*2250*/  UISETP.LT.AND UP0, UPT, UR5, 0x1, UPT ;  /* 0x000000010500788c */ /* 0x000fc8000bf01270 */
[----:B------:R-:W-:-:S04]  /*2260*/  USEL UR7, UR5, 0x1, UP0 ;  /* 0x0000000105077887 */ /* 0x000fc80008000000 */
[----:B------:R-:W-:-:S04]  /*2270*/  UIADD3 UR7, UR5, -UR7, URZ ;  /* 0x8000000705077290 */ /* 0x000fc8000fffe03f */
[----:B------:R-:W-:-:S06]  /*2280*/  UISETP.GE.AND UP0, UPT, UR7, 0x1, UPT ;  /* 0x000000010700788c */ /* 0x000fcc000bf06270 */
[----:B------:R-:W-:-:S13]  /*2290*/  PLOP3.LUT P1, PT, PT, PT, UP0, 0x80, 0x0 ;  /* 0x000000000000781c */ /* 0x000fda0003f2f008 */
[----:B------:R-:W-:Y:S05]  /*22a0*/  @!P1 BRA `(.L_x_14) ;  /* 0x00000014009c9947 */ /* 0x000fea0003800000 */
[----:B------:R-:W-:Y:S01]  /*22b0*/  IMAD.MOV.U32 R4, RZ, RZ, RZ ;  /* 0x000000ffff047224 */ /* 0x000fe200078e00ff */
[----:B------:R-:W-:Y:S01]  /*22c0*/  ULOP3.LUT UR19, UR6, 0x1, URZ, 0xfc, !UPT ;  /* 0x0000000106137892 */ /* 0x000fe2000f8efc3f */
[----:B------:R-:W-:Y:S01]  /*22d0*/  IMAD.U32 R3, RZ, RZ, UR7 ;  /* 0x00000007ff037e24 */ /* 0x000fe2000f8e00ff */
[----:B------:R-:W-:Y:S01]  /*22e0*/  UISETP.NE.U32.AND UP0, UPT, UR4, URZ, UPT ;  /* 0x0000003f0400728c */ /* 0x000fe2000bf05070 */
[----:B------:R-:W-:-:S10]  /*22f0*/  UMOV UR5, URZ ;  /* 0x0000003f00057c82 */ /* 0x000fd40008000000 */
.L_x_19:
[----:B------:R-:W-:-:S06]  /*2300*/  UISETP.NE.AND UP1, UPT, UR19, 0x3, UPT ;  /* 0x000000031300788c */ /* 0x000fcc000bf25270 */
[----:B------:R-:W-:-:S13]  /*2310*/  PLOP3.LUT P2, PT, PT, PT, UP1, 0x80, 0x0 ;  /* 0x000000000000781c */ /* 0x000fda0003f4f018 */
[----:B------:R-:W-:Y:S05]  /*2320*/  @!P2 BRA `(.L_x_15) ;  /* 0x000000000004a947 */ /* 0x000fea0003800000 */
[----:B------:R-:W-:Y:S01]  /*2330*/  BPT.TRAP 0x1 ;  /* 0x000000040000795c */ /* 0x000fe20000300000 */
.L_x_15:
[----:B------:R-:W1:Y:S01]  /*2340*/  S2UR UR8, SR_CgaCtaId ;  /* 0x00000000000879c3 */ /* 0x000e620000008800 */
[----:B------:R-:W-:Y:S01]  /*2350*/  UMOV UR12, 0x400 ;  /* 0x00000400000c7882 */ /* 0x000fe20000000000 */
[----:B------:R-:W-:Y:S01]  /*2360*/  SHF.L.U32 R2, R4, 0x1f, RZ ;  /* 0x0000001f04027819 */ /* 0x000fe200000006ff */
[----:B-1----:R-:W-:-:S04]  /*2370*/  ULEA UR12, UR8, UR12, 0x18 ;  /* 0x0000000c080c7291 */ /* 0x002fc8000f8ec03f */
[----:B------:R-:W-:-:S12]  /*2380*/  ULEA UR8, UR4, UR12, 0x3 ;  /* 0x0000000c04087291 */ /* 0x000fd8000f8e183f */
.L_x_16:
[----:B-1----:R-:W-:-:S04]  /*2390*/  IMAD.U32 R0, RZ, RZ, UR8 ;  /* 0x00000008ff007e24 */ /* 0x002fc8000f8e00ff */
[----:B------:R1:W2:Y:S03]  /*23a0*/  SYNCS.PHASECHK.TRANS64.TRYWAIT P1, [R0+URZ+0x36000], R2 ;  /* 0x03600002000075a7 */ /* 0x0002a6000802017f */
[----:B--2---:R-:W-:Y:S05]  /*23b0*/  @!P1 NANOSLEEP.SYNCS 0x989680 ;  /* 0x009896800000995d */ /* 0x004fea0003900000 */
[----:B------:R-:W2:Y:S02]  /*23c0*/  @!P1 SYNCS.PHASECHK.TRANS64 P1, [R0+URZ+0x36000], R2 ;  /* 0x03600002000095a7 */ /* 0x000ea4000802007f */
[----:B--2---:R-:W-:Y:S05]  /*23d0*/  @!P1 BRA `(.L_x_16) ;  /* 0xfffffffc00ec9947 */ /* 0x004fea000383ffff */
        /* <DEDUP_REMOVED lines=32> */
[----:B--2---:R-:W2:Y:S04]  /*25e0*/  LDL.LU.64 R24, [R1] ;  /* 0x0000000001187983 */ /* 0x004ea80000300a00 */
[----:B------:R-:W2:Y:S04]  /*25f0*/  LDL.LU.64 R26, [R1+0x8] ;  /* 0x00000800011a7983 */ /* 0x000ea80000300a00 */
        /* <DEDUP_REMOVED lines=29> */
[----:B------:R-:W2:Y:S01]  /*27d0*/  LDL.LU.64 R86, [R1+0xf8] ;  /* 0x0000f80001567983 */ /* 0x000ea20000300a00 */
[----:B------:R-:W-:-:S02]  /*27e0*/  UIADD3 UR9, UR12, 0x24000, URZ ;  /* 0x000240000c097890 */ /* 0x000fc4000fffe03f */
[----:B------:R-:W-:Y:S02]  /*27f0*/  USHF.R.U32.HI UR8, URZ, 0x4, UR12 ;  /* 0x000000043f087899 */ /* 0x000fe4000801160c */
[----:B------:R-:W-:Y:S02]  /*2800*/  USHF.R.U32.HI UR9, URZ, 0x4, UR9 ;  /* 0x000000043f097899 */ /* 0x000fe40008011609 */
[----:B------:R-:W-:Y:S02]  /*2810*/  ULOP3.LUT UR8, UR8, 0x3fff, URZ, 0xc0, !UPT ;  /* 0x00003fff08087892 */ /* 0x000fe4000f8ec03f */
[----:B------:R-:W-:Y:S02]  /*2820*/  ULOP3.LUT UR9, UR9, 0x3fff, URZ, 0xc0, !UPT ;  /* 0x00003fff09097892 */ /* 0x000fe4000f8ec03f */
[----:B------:R-:W-:Y:S02]  /*2830*/  ULOP3.LUT UR8, UR8, 0x10000, URZ, 0xfc, !UPT ;  /* 0x0001000008087892 */ /* 0x000fe4000f8efc3f */
[----:B------:R-:W-:-:S02]  /*2840*/  ULOP3.LUT UR9, UR9, 0x10000, URZ, 0xfc, !UPT ;  /* 0x0001000009097892 */ /* 0x000fc4000f8efc3f */
[----:B------:R-:W-:Y:S02]  /*2850*/  ULEA UR17, UR4, UR8, 0xa ;  /* 0x0000000804117291 */ /* 0x000fe4000f8e503f */
[----:B------:R-:W-:Y:S01]  /*2860*/  ULEA UR18, UR4, UR9, 0x9 ;  /* 0x0000000904127291 */ /* 0x000fe2000f8e483f */
[----:B------:R-:W-:Y:S02]  /*2870*/  UMOV UR11, 0x80000020 ;  /* 0x80000020000b7882 */ /* 0x000fe40000000000 */
[----:B------:R-:W-:Y:S02]  /*2880*/  UMOV UR9, 0x80000020 ;  /* 0x8000002000097882 */ /* 0x000fe40000000000 */
[----:B------:R-:W-:Y:S02]  /*2890*/  UMOV UR8, UR17 ;  /* 0x0000001100087c82 */ /* 0x000fe40008000000 */
[----:B------:R-:W-:Y:S01]  /*28a0*/  UMOV UR10, UR18 ;  /* 0x00000012000a7c82 */ /* 0x000fe20008000000 */
[----:B--2---:R-:W-:-:S06]  /*28b0*/  WARPGROUP.ARRIVE ;  /* 0x00000000000079c5 */ /* 0x004fcc0000000000 */
[----:B------:R-:W-:Y:S01]  /*28c0*/  HGMMA.64x128x16.F32.BF16 R24, gdesc[UR8], R24, UP0, gsb0 ;  /* 0x01e00000081879f0 */ /* 0x000fe2000b801818 */
[----:B------:R-:W-:Y:S01]  /*28d0*/  UIADD3 UR8, UR17, 0x100, URZ ;  /* 0x0000010011087890 */ /* 0x000fe2000fffe03f */
[----:B------:R-:W-:Y:S01]  /*28e0*/  UMOV UR9, 0x80000020 ;  /* 0x8000002000097882 */ /* 0x000fe20000000000 */
[----:B------:R-:W-:Y:S02]  /*28f0*/  WARPGROUP.DEPBAR.LE gsb0, 0x0 ;  /* 0x00008000000079c5 */ /* 0x000fe40000010000 */
[----:B------:R-:W-:Y:S01]  /*2900*/  STL.64 [R1], R24 ;  /* 0x0000001801007387 */ /* 0x000fe20000100a00 */
[----:B-1----:R-:W-:Y:S01]  /*2910*/  IMAD.MOV.U32 R2, RZ, RZ, R86 ;  /* 0x000000ffff027224 */ /* 0x002fe200078e0056 */
[----:B------:R-:W-:Y:S01]  /*2920*/  MOV R13, R78 ;  /* 0x0000004e000d7202 */ /* 0x000fe20000000f00 */
[----:B------:R-:W-:Y:S01]  /*2930*/  IMAD.MOV.U32 R0, RZ, RZ, R87 ;  /* 0x000000ffff007224 */ /* 0x000fe200078e0057 */
[----:B------:R-:W-:Y:S01]  /*2940*/  STL.64 [R1+0x8], R26 ;  /* 0x0000081a01007387 */ /* 0x000fe20000100a00 */
[----:B------:R-:W-:Y:S01]  /*2950*/  IMAD.MOV.U32 R7, RZ, RZ, R84 ;  /* 0x000000ffff077224 */ /* 0x000fe200078e0054 */
[----:B------:R-:W-:Y:S01]  /*2960*/  MOV R228, R64 ;  /* 0x0000004000e47202 */ /* 0x000fe20000000f00 */
[----:B------:R-:W-:Y:S01]  /*2970*/  IMAD.MOV.U32 R6, RZ, RZ, R85 ;  /* 0x000000ffff067224 */ /* 0x000fe200078e0055 */
[----:B------:R-:W-:Y:S01]  /*2980*/  STL.64 [R1+0x10], R28 ;  /* 0x0000101c01007387 */ /* 0x000fe20000100a00 */
[----:B------:R-:W-:Y:S01]  /*2990*/  IMAD.MOV.U32 R9, RZ, RZ, R82 ;  /* 0x000000ffff097224 */ /* 0x000fe200078e0052 */
[----:B------:R-:W-:Y:S01]  /*29a0*/  WARPGROUP.ARRIVE ;  /* 0x00000000000079c5 */ /* 0x000fe20000000000 */
[----:B------:R-:W-:Y:S01]  /*29b0*/  IMAD.MOV.U32 R8, RZ, RZ, R83 ;  /* 0x000000ffff087224 */ /* 0x000fe200078e0053 */
[----:B------:R1:W-:Y:S01]  /*29c0*/  STL [R1+0x18], R30 ;  /* 0x0000181e01007387 */ /* 0x0003e20000100800 */
[----:B------:R-:W-:Y:S01]  /*29d0*/  IMAD.MOV.U32 R11, RZ, RZ, R80 ;  /* 0x000000ffff0b7224 */ /* 0x000fe200078e0050 */
[----:B------:R-:W-:Y:S01]  /*29e0*/  MOV R233, R50 ;  /* 0x0000003200e97202 */ /* 0x000fe20000000f00 */
[----:B------:R-:W-:Y:S01]  /*29f0*/  IMAD.MOV.U32 R10, RZ, RZ, R81 ;  /* 0x000000ffff0a7224 */ /* 0x000fe200078e0051 */
[----:B------:R-:W2:Y:S01]  /*2a00*/  LDL.LU.64 R86, [R1+0x268] ;  /* 0x0002680001567983 */ /* 0x000ea20000300a00 */
[----:B------:R-:W-:Y:S01]  /*2a10*/  IMAD.MOV.U32 R12, RZ, RZ, R79 ;  /* 0x000000ffff0c7224 */ /* 0x000fe200078e004f */
[----:B------:R-:W-:Y:S01]  /*2a20*/  HGMMA.64x128x16.F32.BF16 R152, gdesc[UR8], R152, UP0, gsb0 ;  /* 0x01e00000089879f0 */ /* 0x000fe2000b801898 */
[----:B------:R-:W-:Y:S01]  /*2a30*/  IMAD.MOV.U32 R15, RZ, RZ, R76 ;  /* 0x000000ffff0f7224 */ /* 0x000fe200078e004c */
[----:B------:R-:W2:Y:S01]  /*2a40*/  LDL.LU.64 R84, [R1+0x260] ;  /* 0x0002600001547983 */ /* 0x000ea20000300a00 */
[----:B------:R-:W-:Y:S01]  /*2a50*/  IMAD.MOV.U32 R14, RZ, RZ, R77 ;  /* 0x000000ffff0e7224 */ /* 0x000fe200078e004d */
[----:B------:R-:W-:Y:S01]  /*2a60*/  MOV R247, R36 ;  /* 0x0000002400f77202 */ /* 0x000fe20000000f00 */
[----:B------:R-:W-:Y:S01]  /*2a70*/  IMAD.MOV.U32 R17, RZ, RZ, R74 ;  /* 0x000000ffff117224 */ /* 0x000fe200078e004a */
[----:B------:R-:W2:Y:S01]  /*2a80*/  LDL.LU.64 R82, [R1+0x258] ;  /* 0x0002580001527983 */ /* 0x000ea20000300a00 */
[----:B------:R-:W-:-:S02]  /*2a90*/  IMAD.MOV.U32 R16, RZ, RZ, R75 ;  /* 0x000000ffff107224 */ /* 0x000fc400078e004b */
[----:B------:R-:W-:Y:S01]  /*2aa0*/  IMAD.MOV.U32 R19, RZ, RZ, R72 ;  /* 0x000000ffff137224 */ /* 0x000fe200078e0048 */
[----:B------:R-:W2:Y:S01]  /*2ab0*/  LDL.LU.64 R80, [R1+0x250] ;  /* 0x0002500001507983 */ /* 0x000ea20000300a00 */
[----:B------:R-:W-:Y:S02]  /*2ac0*/  IMAD.MOV.U32 R18, RZ, RZ, R73 ;  /* 0x000000ffff127224 */ /* 0x000fe400078e0049 */
[----:B------:R-:W-:Y:S01]  /*2ad0*/  IMAD.MOV.U32 R21, RZ, RZ, R70 ;  /* 0x000000ffff157224 */ /* 0x000fe200078e0046 */
[----:B------:R-:W2:Y:S01]  /*2ae0*/  LDL.LU.64 R78, [R1+0x248] ;  /* 0x00024800014e7983 */ /* 0x000ea20000300a00 */
[----:B------:R-:W-:Y:S02]  /*2af0*/  IMAD.MOV.U32 R20, RZ, RZ, R71 ;  /* 0x000000ffff147224 */ /* 0x000fe400078e0047 */
        /* <DEDUP_REMOVED lines=53> */
[----:B------:R-:W-:-:S03]  /*2e50*/  IMAD.MOV.U32 R252, RZ, RZ, R31 ;  /* 0x000000fffffc7224 */ /* 0x000fc600078e001f */
[----:B------:R-:W2:Y:S04]  /*2e60*/  LDL.LU.64 R40, [R1+0x1b0] ;  /* 0x0001b00001287983 */ /* 0x000ea80000300a00 */
[----:B------:R-:W2:Y:S04]  /*2e70*/  LDL.LU.64 R38, [R1+0x1a8] ;  /* 0x0001a80001267983 */ /* 0x000ea80000300a00 */
[----:B------:R-:W2:Y:S04]  /*2e80*/  LDL.LU.64 R36, [R1+0x1a0] ;  /* 0x0001a00001247983 */ /* 0x000ea80000300a00 */
[----:B------:R-:W2:Y:S04]  /*2e90*/  LDL.LU.64 R34, [R1+0x198] ;  /* 0x0001980001227983 */ /* 0x000ea80000300a00 */
[----:B------:R-:W2:Y:S04]  /*2ea0*/  LDL.LU.64 R32, [R1+0x190] ;  /* 0x0001900001207983 */ /* 0x000ea80000300a00 */
[----:B-1----:R-:W2:Y:S04]  /*2eb0*/  LDL.LU.64 R30, [R1+0x188] ;  /* 0x00018800011e7983 */ /* 0x002ea80000300a00 */
[----:B------:R-:W2:Y:S04]  /*2ec0*/  LDL.LU.64 R28, [R1+0x180] ;  /* 0x00018000011c7983 */ /* 0x000ea80000300a00 */
[----:B------:R-:W2:Y:S04]  /*2ed0*/  LDL.LU.64 R26, [R1+0x178] ;  /* 0x00017800011a7983 */ /* 0x000ea80000300a00 */
[----:B------:R-:W2:Y:S01]  /*2ee0*/  LDL.LU.64 R24, [R1+0x170] ;  /* 0x0001700001187983 */ /* 0x000ea20000300a00 */
[----:B------:R-:W-:-:S03]  /*2ef0*/  WARPGROUP.DEPBAR.LE gsb0, 0x0 ;  /* 0x00008000000079c5 */ /* 0x000fc60000010000 */
        /* <DEDUP_REMOVED lines=14> */
[----:B-1----:R-:W3:Y:S04]  /*2fe0*/  LDL.LU R188, [R1] ;  /* 0x0000000001bc7983 */ /* 0x002ee80000300800 */
[----:B------:R-:W3:Y:S04]  /*2ff0*/  LDL.LU R189, [R1+0x4] ;  /* 0x0000040001bd7983 */ /* 0x000ee80000300800 */
[----:B------:R-:W3:Y:S04]  /*3000*/  LDL.LU R190, [R1+0x8] ;  /* 0x0000080001be7983 */ /* 0x000ee80000300800 */
[----:B------:R-:W3:Y:S04]  /*3010*/  LDL.LU R191, [R1+0xc] ;  /* 0x00000c0001bf7983 */ /* 0x000ee80000300800 */
[----:B------:R-:W3:Y:S04]  /*3020*/  LDL.LU R192, [R1+0x10] ;  /* 0x0000100001c07983 */ /* 0x000ee80000300800 */
[----:B------:R-:W3:Y:S04]  /*3030*/  LDL.LU R193, [R1+0x14] ;  /* 0x0000140001c17983 */ /* 0x000ee80000300800 */
[----:B------:R-:W3:Y:S01]  /*3040*/  LDL.LU R194, [R1+0x18] ;  /* 0x0000180001c27983 */ /* 0x000ee20000300800 */
[----:B------:R-:W-:Y:S01]  /*3050*/  UIADD3 UR8, UR17, 0x200, URZ ;  /* 0x0000020011087890 */ /* 0x000fe2000fffe03f */
[----:B------:R-:W-:Y:S01]  /*3060*/  WARPGROUP.ARRIVE ;  /* 0x00000000000079c5 */ /* 0x000fe20000000000 */
[----:B------:R-:W-:-:S07]  /*3070*/  UMOV UR9, 0x80000020 ;  /* 0x8000002000097882 */ /* 0x000fce0000000000 */
[----:B------:R-:W-:Y:S01]  /*3080*/  HGMMA.64x128x16.F32.BF16 R88, gdesc[UR8], R88, UP0, gsb0 ;  /* 0x01e00000085879f0 */ /* 0x000fe2000b801858 */
[----:B------:R-:W-:Y:S01]  /*3090*/  UIADD3 UR8, UR17, 0x300, URZ ;  /* 0x0000030011087890 */ /* 0x000fe2000fffe03f */
[----:B------:R-:W-:Y:S01]  /*30a0*/  UMOV UR9, 0x80000020 ;  /* 0x8000002000097882 */ /* 0x000fe20000000000 */
[----:B------:R-:W-:Y:S01]  /*30b0*/  IMAD.MOV.U32 R196, RZ, RZ, R251 ;  /* 0x000000ffffc47224 */ /* 0x000fe200078e00fb */
[----:B------:R-:W-:Y:S01]  /*30c0*/  MOV R199, R248 ;  /* 0x000000f800c77202 */ /* 0x000fe20000000f00 */
[----:B------:R-:W-:Y:S01]  /*30d0*/  IMAD.MOV.U32 R197, RZ, RZ, R250 ;  /* 0x000000ffffc57224 */ /* 0x000fe200078e00fa */
[----:B------:R-:W-:Y:S01]  /*30e0*/  MOV R213, R234 ;  /* 0x000000ea00d57202 */ /* 0x000fe20000000f00 */
[----:B------:R-:W-:Y:S02]  /*30f0*/  IMAD.MOV.U32 R198, RZ, RZ, R249 ;  /* 0x000000ffffc67224 */ /* 0x000fe400078e00f9 */
[----:B------:R-:W-:Y:S02]  /*3100*/  IMAD.MOV.U32 R200, RZ, RZ, R247 ;  /* 0x000000ffffc87224 */ /* 0x000fe400078e00f7 */
[----:B------:R-:W-:-:S02]  /*3110*/  IMAD.MOV.U32 R201, RZ, RZ, R246 ;  /* 0x000000ffffc97224 */ /* 0x000fc400078e00f6 */
[----:B------:R-:W-:Y:S02]  /*3120*/  IMAD.MOV.U32 R202, RZ, RZ, R245 ;  /* 0x000000ffffca7224 */ /* 0x000fe400078e00f5 */
[----:B------:R-:W-:Y:S02]  /*3130*/  IMAD.MOV.U32 R203, RZ, RZ, R244 ;  /* 0x000000ffffcb7224 */ /* 0x000fe400078e00f4 */
[----:B------:R-:W-:Y:S01]  /*3140*/  IMAD.MOV.U32 R204, RZ, RZ, R243 ;  /* 0x000000ffffcc7224 */ /* 0x000fe200078e00f3 */
[----:B------:R-:W-:Y:S01]  /*3150*/  MOV R243, R12 ;  /* 0x0000000c00f37202 */ /* 0x000fe20000000f00 */
[----:B------:R-:W-:Y:S02]  /*3160*/  IMAD.MOV.U32 R205, RZ, RZ, R242 ;  /* 0x000000ffffcd7224 */ /* 0x000fe400078e00f2 */
[----:B------:R-:W-:Y:S02]  /*3170*/  IMAD.MOV.U32 R206, RZ, RZ, R241 ;  /* 0x000000ffffce7224 */ /* 0x000fe400078e00f1 */
[----:B------:R-:W-:Y:S01]  /*3180*/  IMAD.MOV.U32 R207, RZ, RZ, R240 ;  /* 0x000000ffffcf7224 */ /* 0x000fe200078e00f0 */
[----:B------:R-:W-:-:S02]  /*3190*/  WARPGROUP.DEPBAR.LE gsb0, 0x0 ;  /* 0x00008000000079c5 */ /* 0x000fc40000010000 */
[----:B--2---:R-:W-:-:S06]  /*31a0*/  WARPGROUP.ARRIVE ;  /* 0x00000000000079c5 */ /* 0x004fcc0000000000 */
[----:B------:R-:W-:Y:S01]  /*31b0*/  HGMMA.64x128x16.F32.BF16 R24, gdesc[UR8], R24, UP0, gsb0 ;  /* 0x01e00000081879f0 */ /* 0x000fe2000b801818 */
        /* <DEDUP_REMOVED lines=27> */
[----:B------:R-:W-:Y:S02]  /*3370*/  UIADD3 UR8, UR17, 0x2, URZ ;  /* 0x0000000211087890 */ /* 0x000fe4000fffe03f */
[----:B------:R-:W-:Y:S01]  /*3380*/  UIADD3 UR10, UR18, 0x2, URZ ;  /* 0x00000002120a7890 */ /* 0x000fe2000fffe03f */
[----:B------:R-:W-:Y:S01]  /*3390*/  UMOV UR9, 0x80000020 ;  /* 0x8000002000097882 */ /* 0x000fe20000000000 */
[----:B------:R-:W-:Y:S01]  /*33a0*/  UMOV UR11, 0x80000020 ;  /* 0x80000020000b7882 */ /* 0x000fe20000000000 */
[----:B------:R-:W-:-:S02]  /*33b0*/  WARPGROUP.DEPBAR.LE gsb0, 0x0 ;  /* 0x00008000000079c5 */ /* 0x000fc40000010000 */
[----:B---3--:R-:W-:-:S06]  /*33c0*/  WARPGROUP.ARRIVE ;  /* 0x00000000000079c5 */ /* 0x008fcc0000000000 */
        /* <DEDUP_REMOVED lines=58> */
[----:B------:R-:W-:Y:S01]  /*3770*/  UMOV UR9, 0x80000020 ;  /* 0x8000002000097882 */ /* 0x000fe20000000000 */
[----:B------:R-:W-:Y:S02]  /*3780*/  WARPGROUP.DEPBAR.LE gsb0, 0x0 ;  /* 0x00008000000079c5 */ /* 0x000fe40000010000 */
[----:B------:R-:W-:-:S07]  /*3790*/  WARPGROUP.ARRIVE ;  /* 0x00000000000079c5 */ /* 0x000fce0000000000 */
[----:B------:R-:W-:Y:S03]  /*37a0*/  HGMMA.64x128x16.F32.BF16 R24, gdesc[UR8], R24, gsb0 ;  /* 0x01e00000081879f0 */ /* 0x000fe60008001818 */
[----:B------:R-:W-:Y:S02]  /*37b0*/  WARPGROUP.DEPBAR.LE gsb0, 0x0 ;  /* 0x00008000000079c5 */ /* 0x000fe40000010000 */
[----:B--2---:R-:W-:Y:S05]  /*37c0*/  @!P2 BRA `(.L_x_17) ;  /* 0x000000000004a947 */ /* 0x004fea0003800000 */
[----:B------:R-:W-:Y:S01]  /*37d0*/  BPT.TRAP 0x1 ;  /* 0x000000040000795c */ /* 0x000fe20000300000 */
.L_x_17:
[----:B------:R-:W-:Y:S02]  /*37e0*/  UISETP.GT.U32.AND UP0, UPT, UR6, 0x1, UPT ;  /* 0x000000010600788c */ /* 0x000fe4000bf04070 */
[----:B------:R-:W-:-:S04]  /*37f0*/  ULEA UR12, UR5, UR12, 0x3 ;  /* 0x0000000c050c7291 */ /* 0x000fc8000f8e183f */
[----:B------:R-:W-:Y:S01]  /*3800*/  UIADD3 UR12, UR12, 0x36048, URZ ;  /* 0x000360480c0c7890 */ /* 0x000fe2000fffe03f */
[----:B------:R-:W-:-:S03]  /*3810*/  PLOP3.LUT P1, PT, PT, PT, UP0, 0x80, 0x0 ;  /* 0x000000000000781c */ /* 0x000fc60003f2f008 */
[----:B------:R-:W-:-:S09]  /*3820*/  UPRMT UR12, URZ, 0x654, UR12 ;  /* 0x000006543f0c7896 */ /* 0x000fd2000800000c */
[----:B------:R-:W-:Y:S01]  /*3830*/  SYNCS.ARRIVE.TRANS64.RED.A1T0 RZ, [UR12], RZ ;  /* 0x000000ffffff79a7 */ /* 0x000fe2000810040c */
[----:B------:R-:W-:Y:S05]  /*3840*/  @P1 BRA `(.L_x_18) ;  /* 0x0000000000041947 */ /* 0x000fea0003800000 */
[----:B------:R-:W-:Y:S01]  /*3850*/  BPT.TRAP 0x1 ;  /* 0x000000040000795c */ /* 0x000fe20000300000 */
.L_x_18:
[----:B------:R-:W-:Y:S01]  /*3860*/  UIADD3 UR4, UR4, 0x1, URZ ;  /* 0x0000000104047890 */ /* 0x000fe2000fffe03f */
[C---:B------:R-:W-:Y:S01]  /*3870*/  ISETP.GT.AND P1, PT, R3.reuse, 0x1, PT ;  /* 0x000000010300780c */ /* 0x040fe20003f24270 */
[----:B------:R-:W-:Y:S01]  /*3880*/  UIADD3 UR5, UR5, 0x1, URZ ;  /* 0x0000000105057890 */ /* 0x000fe2000fffe03f */
[----:B------:R-:W-:Y:S01]  /*3890*/  VIADD R3, R3, 0xffffffff ;  /* 0xffffffff03037836 */ /* 0x000fe20000000000 */
[----:B------:R-:W-:Y:S02]  /*38a0*/  UISETP.NE.AND UP0, UPT, UR4, 0x9, UPT ;  /* 0x000000090400788c */ /* 0x000fe4000bf05270 */
[----:B------:R-:W-:Y:S02]  /*38b0*/  UISETP.NE.AND UP1, UPT, UR5, 0x9, UPT ;  /* 0x000000090500788c */ /* 0x000fe4000bf25270 */
[----:B------:R-:W-:Y:S02]  /*38c0*/  USEL UR8, URZ, 0x1, UP0 ;  /* 0x000000013f087887 */ /* 0x000fe40008000000 */
[----:B------:R-:W-:-:S02]  /*38d0*/  USEL UR4, UR4, URZ, UP0 ;  /* 0x0000003f04047287 */ /* 0x000fc40008000000 */
[----:B------:R-:W-:Y:S02]  /*38e0*/  USEL UR5, UR5, URZ, UP1 ;  /* 0x0000003f05057287 */ /* 0x000fe40008800000 */
[----:B------:R-:W-:Y:S01]  /*38f0*/  UPLOP3.LUT UP0, UPT, UPT, UPT, UPT, 0x80, 0x0 ;  /* 0x000000000000789c */ /* 0x000fe20003f0f070 */
[----:B------:R-:W-:Y:S01]  /*3900*/  LOP3.LUT R4, R4, UR8, RZ, 0x3c, !PT ;  /* 0x0000000804047c12 */ /* 0x000fe2000f8e3cff */
[----:B------:R-:W-:Y:S09]  /*3910*/  @P1 BRA `(.L_x_19) ;  /* 0xffffffe800781947 */ /* 0x000ff2000383ffff */
.L_x_14:
[----:B------:R-:W-:Y:S05]  /*3920*/  @!P0 BRA `(.L_x_20) ;  /* 0x00000000004c8947 */ /* 0x000fea0003800000 */
[----:B------:R-:W-:-:S04]  /*3930*/  ULOP3.LUT UR4, UR6, 0x1, URZ, 0xfc, !UPT ;  /* 0x0000000106047892 */ /* 0x000fc8000f8efc3f */
[----:B------:R-:W-:-:S06]  /*3940*/  UISETP.NE.AND UP0, UPT, UR4, 0x3, UPT ;  /* 0x000000030400788c */ /* 0x000fcc000bf05270 */
[----:B------:R-:W-:-:S13]  /*3950*/  PLOP3.LUT P0, PT, PT, PT, UP0, 0x80, 0x0 ;  /* 0x000000000000781c */ /* 0x000fda0003f0f008 */
[----:B------:R-:W-:Y:S05]  /*3960*/  @!P0 BRA `(.L_x_21) ;  /* 0x0000000000048947 */ /* 0x000fea0003800000 */
[----:B------:R-:W-:Y:S01]  /*3970*/  BPT.TRAP 0x1 ;  /* 0x000000040000795c */ /* 0x000fe20000300000 */
.L_x_21:
[----:B------:R-:W1:Y:S01]  /*3980*/  S2UR UR8, SR_CgaCtaId ;  /* 0x00000000000879c3 */ /* 0x000e620000008800 */
[----:B------:R-:W-:Y:S02]  /*3990*/  UIMAD.WIDE.U32 UR4, UR7, 0x38e38e39, URZ ;  /* 0x38e38e39070478a5 */ /* 0x000fe4000f8e003f */
[----:B------:R-:W-:Y:S02]  /*39a0*/  UISETP.GT.U32.AND UP0, UPT, UR6, 0x1, UPT ;  /* 0x000000010600788c */ /* 0x000fe4000bf04070 */
[----:B------:R-:W-:-:S03]  /*39b0*/  USHF.R.U32.HI UR4, URZ, 0x1, UR5 ;  /* 0x000000013f047899 */ /* 0x000fc60008011605 */
[----:B------:R-:W-:Y:S01]  /*39c0*/  UMOV UR5, 0x400 ;  /* 0x0000040000057882 */ /* 0x000fe20000000000 */
[----:B------:R-:W-:Y:S01]  /*39d0*/  UIMAD UR4, UR4, -0x9, UR7 ;  /* 0xfffffff7040478a4 */ /* 0x000fe2000f8e0207 */
[----:B------:R-:W-:Y:S01]  /*39e0*/  PLOP3.LUT P0, PT, PT, PT, UP0, 0x80, 0x0 ;  /* 0x000000000000781c */ /* 0x000fe20003f0f008 */
[----:B-1----:R-:W-:-:S04]  /*39f0*/  ULEA UR5, UR8, UR5, 0x18 ;  /* 0x0000000508057291 */ /* 0x002fc8000f8ec03f */
[----:B------:R-:W-:-:S04]  /*3a00*/  ULEA UR4, UR4, UR5, 0x3 ;  /* 0x0000000504047291 */ /* 0x000fc8000f8e183f */
[----:B------:R-:W-:-:S04]  /*3a10*/  UIADD3 UR4, UR4, 0x36048, URZ ;  /* 0x0003604804047890 */ /* 0x000fc8000fffe03f */
[----:B------:R-:W-:-:S09]  /*3a20*/  UPRMT UR4, URZ, 0x654, UR4 ;  /* 0x000006543f047896 */ /* 0x000fd20008000004 */
[----:B------:R-:W-:Y:S01]  /*3a30*/  SYNCS.ARRIVE.TRANS64.RED.A1T0 RZ, [UR4], RZ ;  /* 0x000000ffffff79a7 */ /* 0x000fe20008100404 */
[----:B------:R-:W-:Y:S05]  /*3a40*/  @P0 BRA `(.L_x_20) ;  /* 0x0000000000040947 */ /* 0x000fea0003800000 */
[----:B------:R-:W-:Y:S01]  /*3a50*/  BPT.TRAP 0x1 ;  /* 0x000000040000795c */ /* 0x000fe20000300000 */
.L_x_20:
[----:B------:R-:W1:Y:S01]  /*3a60*/  S2R R3, SR_CTAID.Y ;  /* 0x0000000000037919 */ /* 0x000e620000002600 */
[----:B------:R-:W-:Y:S01]  /*3a70*/  SHF.R.S32.HI R2, RZ, 0x1f, R5 ;  /* 0x0000001fff027819 */ /* 0x000fe20000011405 */
[----:B------:R-:W-:Y:S01]  /*3a80*/  ULDC.64 UR4, c[0x0][0x280] ;  /* 0x0000a00000047ab9 */ /* 0x000fe20000000a00 */
[----:B------:R-:W2:Y:S02]  /*3a90*/  S2R R4, SR_CTAID.X ;  /* 0x0000000000047919 */ /* 0x000ea40000002500 */
[----:B------:R-:W-:-:S04]  /*3aa0*/  LEA.HI R0, R2, R5, RZ, 0x2 ;  /* 0x0000000502007211 */ /* 0x000fc800078f10ff */
[--C-:B------:R-:W-:Y:S02]  /*3ab0*/  SHF.R.S32.HI R14, RZ, 0x2, R0.reuse ;  /* 0x00000002ff0e7819 */ /* 0x100fe40000011400 */
[----:B------:R-:W-:Y:S02]  /*3ac0*/  SHF.R.S32.HI R15, RZ, 0x1f, R0 ;  /* 0x0000001fff0f7819 */ /* 0x000fe40000011400 */
[----:B------:R-:W-:Y:S02]  /*3ad0*/  LOP3.LUT R0, R0, 0x7ffffffc, RZ, 0xc0, !PT ;  /* 0x7ffffffc00007812 */ /* 0x000fe400078ec0ff */
[----:B------:R-:W-:-:S03]  /*3ae0*/  LEA.HI R15, R15, R14, RZ, 0x3 ;  /* 0x0000000e0f0f7211 */ /* 0x000fc600078f18ff */
[----:B------:R-:W-:Y:S01]  /*3af0*/  IMAD.IADD R0, R5, 0x1, -R0 ;  /* 0x0000000105007824 */ /* 0x000fe200078e0a00 */
[----:B------:R-:W-:Y:S02]  /*3b00*/  LOP3.LUT R15, R15, 0xfffffff8, RZ, 0xc0, !PT ;  /* 0xfffffff80f0f7812 */ /* 0x000fe400078ec0ff */
[----:B------:R-:W-:Y:S01]  /*3b10*/  LEA.HI R5, R2, R5, RZ, 0x5 ;  /* 0x0000000502057211 */ /* 0x000fe200078f28ff */
[----:B------:R-:W-:Y:S02]  /*3b20*/  IMAD.SHL.U32 R0, R0, 0x2, RZ ;  /* 0x0000000200007824 */ /* 0x000fe400078e00ff */
[----:B------:R-:W-:-:S03]  /*3b30*/  IMAD.IADD R14, R14, 0x1, -R15 ;  /* 0x000000010e0e7824 */ /* 0x000fc600078e0a0f */
[----:B------:R-:W-:Y:S02]  /*3b40*/  SHF.R.S32.HI R2, RZ, 0x1f, R0 ;  /* 0x0000001fff027819 */ /* 0x000fe40000011400 */
[--C-:B------:R-:W-:Y:S01]  /*3b50*/  SHF.R.S32.HI R15, RZ, 0x1f, R14.reuse ;  /* 0x0000001fff0f7819 */ /* 0x100fe2000001140e */
[----:B-1----:R-:W-:Y:S02]  /*3b60*/  IMAD.SHL.U32 R3, R3, 0x80, RZ ;  /* 0x0000008003037824 */ /* 0x002fe400078e00ff */
[----:B--2---:R-:W-:-:S03]  /*3b70*/  IMAD.WIDE R12, R4, 0x100, R14 ;  /* 0x00000100040c7825 */ /* 0x004fc600078e020e */
[C---:B------:R-:W-:Y:S02]  /*3b80*/  IADD3 R10, P1, R3.reuse, R0, RZ ;  /* 0x00000000030a7210 */ /* 0x040fe40007f3e0ff */
[C---:B------:R-:W-:Y:S02]  /*3b90*/  ISETP.GE.AND P0, PT, R3.reuse, UR5, PT ;  /* 0x0000000503007c0c */ /* 0x040fe4000bf06270 */
[----:B------:R-:W-:Y:S02]  /*3ba0*/  IADD3 R0, -R0, UR5, -R3 ;  /* 0x0000000500007c10 */ /* 0x000fe4000fffe903 */
[----:B------:R-:W-:Y:S02]  /*3bb0*/  LEA.HI.X.SX32 R11, R3, R2, 0x1, P1 ;  /* 0x00000002030b7211 */ /* 0x000fe400008f0eff */
[----:B------:R-:W-:Y:S02]  /*3bc0*/  SHF.L.U32 R3, R4, 0x8, RZ ;  /* 0x0000000804037819 */ /* 0x000fe400000006ff */
[----:B------:R-:W-:-:S02]  /*3bd0*/  SHF.R.S32.HI R2, RZ, 0x5, R5 ;  /* 0x00000005ff027819 */ /* 0x000fc40000011405 */
[----:B------:R-:W-:-:S03]  /*3be0*/  ISETP.GE.OR P0, PT, R3, UR4, P0 ;  /* 0x0000000403007c0c */ /* 0x000fc60008706670 */
[----:B------:R-:W-:-:S04]  /*3bf0*/  IMAD.WIDE R12, R2, 0x10, R12 ;  /* 0x00000010020c7825 */ /* 0x000fc800078e020c */
[----:B------:R-:W-:-:S05]  /*3c00*/  IMAD R2, R2, -0x10, -R3 ;  /* 0xfffffff002027824 */ /* 0x000fca00078e0a03 */
[----:B------:R-:W-:Y:S01]  /*3c10*/  IADD3 R14, R2, UR4, -R14 ;  /* 0x00000004020e7c10 */ /* 0x000fe2000fffe80e */
[----:B------:R-:W-:Y:S06]  /*3c20*/  @P0 EXIT ;  /* 0x000000000000094d */ /* 0x000fec0003800000 */
[----:B------:R-:W-:Y:S01]  /*3c30*/  FSETP.NEU.AND P2, PT, RZ, UR16, PT ;  /* 0x00000010ff007c0b */ /* 0x000fe2000bf4d000 */
[----:B------:R-:W-:Y:S01]  /*3c40*/  ULDC.64 UR18, c[0x0][0x5d0] ;  /* 0x0001740000127ab9 */ /* 0x000fe20000000a00 */
[----:B------:R-:W-:Y:S01]  /*3c50*/  ISETP.GT.AND P0, PT, R14, RZ, PT ;  /* 0x000000ff0e00720c */ /* 0x000fe20003f04270 */
[----:B------:R-:W-:Y:S01]  /*3c60*/  IMAD R2, R13, UR18, RZ ;  /* 0x000000120d027c24 */ /* 0x000fe2000f8e02ff */
[----:B------:R-:W-:Y:S02]  /*3c70*/  USHF.L.U64.HI UR5, UR18, 0x3, UR19 ;  /* 0x0000000312057899 */ /* 0x000fe40008010213 */
[----:B------:R-:W-:Y:S01]  /*3c80*/  IMAD.WIDE.U32 R4, R12, UR18, R10 ;  /* 0x000000120c047c25 */ /* 0x000fe2000f8e000a */
[----:B------:R-:W-:Y:S01]  /*3c90*/  USHF.L.U32 UR4, UR18, 0x3, URZ ;  /* 0x0000000312047899 */ /* 0x000fe2000800063f */
[----:B------:R-:W-:Y:S02]  /*3ca0*/  ISETP.GT.AND P1, PT, R0, RZ, P0 ;  /* 0x000000ff0000720c */ /* 0x000fe40000724270 */
[----:B------:R-:W-:-:S04]  /*3cb0*/  IMAD R2, R12, UR19, R2 ;  /* 0x000000130c027c24 */ /* 0x000fc8000f8e0202 */
[----:B------:R-:W-:Y:S01]  /*3cc0*/  IMAD.IADD R3, R5, 0x1, R2 ;  /* 0x0000000105037824 */ /* 0x000fe200078e0202 */
[----:B------:R-:W-:Y:S06]  /*3cd0*/  @!P2 BRA `(.L_x_22) ;  /* 0x000000b000c0a947 */ /* 0x000fec0003800000 */
[----:B------:R-:W-:Y:S01]  /*3ce0*/  ULDC.64 UR6, c[0x0][0x5c8] ;  /* 0x0001720000067ab9 */ /* 0x000fe20000000a00 */
[----:B------:R-:W-:Y:S01]  /*3cf0*/  ULDC.64 UR20, c[0x0][0x5b0] ;  /* 0x00016c0000147ab9 */ /* 0x000fe20000000a00 */
[C---:B------:R-:W-:Y:S01]  /*3d00*/  LEA R2, P2, R4.reuse, UR6, 0x1 ;  /* 0x0000000604027c11 */ /* 0x040fe2000f8408ff */
[----:B------:R-:W-:Y:S01]  /*3d10*/  IMAD R6, R13, UR20, RZ ;  /* 0x000000140d067c24 */ /* 0x000fe2000f8e02ff */
[----:B------:R-:W-:Y:S01]  /*3d20*/  ULDC.64 UR22, c[0x0][0x5a8] ;  /* 0x00016a0000167ab9 */ /* 0x000fe20000000a00 */
[----:B------:R-:W2:Y:S01]  /*3d30*/  LDL.LU R7, [R1] ;  /* 0x0000000001077983 */ /* 0x000ea20000300800 */
[----:B------:R-:W-:Y:S01]  /*3d40*/  LEA.HI.X R3, R4, UR7, R3, 0x1, P2 ;  /* 0x0000000704037c11 */ /* 0x000fe200090f0c03 */
[C---:B------:R-:W-:Y:S02]  /*3d50*/  IMAD R6, R12.reuse, UR21, R6 ;  /* 0x000000150c067c24 */ /* 0x040fe4000f8e0206 */
[----:B------:R-:W-:-:S04]  /*3d60*/  IMAD.WIDE.U32 R4, R12, UR20, R10 ;  /* 0x000000140c047c25 */ /* 0x000fc8000f8e000a */
[----:B------:R-:W-:Y:S01]  /*3d70*/  IMAD.IADD R5, R5, 0x1, R6 ;  /* 0x0000000105057824 */ /* 0x000fe200078e0206 */
[----:B------:R-:W-:-:S04]  /*3d80*/  LEA R8, P2, R4, UR22, 0x1 ;  /* 0x0000001604087c11 */ /* 0x000fc8000f8408ff */
[----:B------:R-:W-:-:S05]  /*3d90*/  LEA.HI.X R9, R4, UR23, R5, 0x1, P2 ;  /* 0x0000001704097c11 */ /* 0x000fca00090f0c05 */
[----:B------:R-:W3:Y:S01]  /*3da0*/  @P1 LDG.E.LTC128B.U16 R15, desc[UR14][R8.64] ;  /* 0x0000000e080f1981 */ /* 0x000ee2000c1e1520 */
[----:B------:R-:W-:Y:S01]  /*3db0*/  ISETP.GT.AND P2, PT, R0, 0x1, P0 ;  /* 0x000000010000780c */ /* 0x000fe20000744270 */
[----:B------:R-:W-:Y:S01]  /*3dc0*/  BSSY B0, `(.L_x_23) ;  /* 0x0000008000007945 */ /* 0x000fe20003800000 */
[----:B---3--:R-:W-:-:S04]  /*3dd0*/  IMAD.U32 R4, R15, 0x10000, RZ ;  /* 0x000100000f047824 */ /* 0x008fc800078e00ff */
[----:B------:R-:W-:-:S04]  /*3de0*/  FMUL R4, R4, UR16 ;  /* 0x0000001004047c20 */ /* 0x000fc80008400000 */
[----:B--2---:R-:W-:-:S05]  /*3df0*/  FFMA R4, R7, UR13, R4 ;  /* 0x0000000d07047c23 */ /* 0x004fca0008000004 */
[----:B------:R-:W-:-:S05]  /*3e00*/  F2FP.BF16.F32.PACK_AB R4, RZ, R4 ;  /* 0x00000004ff04723e */ /* 0x000fca00000010ff */
[----:B------:R1:W-:Y:S01]  /*3e10*/  @P1 STG.E.U16 desc[UR14][R2.64], R4 ;  /* 0x0000000402001986 */ /* 0x0003e2000c10150e */
[----:B------:R-:W-:Y:S05]  /*3e20*/  @!P2 BRA `(.L_x_24) ;  /* 0x000000000004a947 */ /* 0x000fea0003800000 */
[----:B------:R2:W5:Y:S02]  /*3e30*/  LDG.E.LTC128B.U16 R15, desc[UR14][R8.64+0x2] ;  /* 0x0000020e080f7981 */ /* 0x000564000c1e1520 */
.L_x_24:
[----:B------:R-:W-:Y:S05]  /*3e40*/  BSYNC B0 ;  /* 0x0000000000007941 */ /* 0x000fea0003800000 */
.L_x_23:
[----:B------:R-:W3:Y:S01]  /*3e50*/  LDL.LU R5, [R1+0x4] ;  /* 0x0000040001057983 */ /* 0x000ee20000300800 */
[----:B-1---5:R-:W-:Y:S01]  /*3e60*/  IMAD.U32 R4, R15, 0x10000, RZ ;  /* 0x000100000f047824 */ /* 0x022fe200078e00ff */
[----:B------:R-:W-:Y:S02]  /*3e70*/  USHF.L.U64.HI UR11, UR20, 0x3, UR21 ;  /* 0x00000003140b7899 */ /* 0x000fe40008010215 */
[----:B------:R-:W-:Y:S01]  /*3e80*/  USHF.L.U32 UR10, UR20, 0x3, URZ ;  /* 0x00000003140a7899 */ /* 0x000fe2000800063f */
[----:B------:R-:W-:Y:S01]  /*3e90*/  FMUL R4, R4, UR16 ;  /* 0x0000001004047c20 */ /* 0x000fe20008400000 */
[----:B------:R-:W-:Y:S01]  /*3ea0*/  IMAD.U32 R17, RZ, RZ, UR20 ;  /* 0x00000014ff117e24 */ /* 0x000fe2000f8e00ff */
[----:B------:R-:W4:Y:S02]  /*3eb0*/  LDL.LU R18, [R1+0x8] ;  /* 0x0000080001127983 */ /* 0x000f240000300800 */
[----:B---3--:R-:W-:-:S05]  /*3ec0*/  FFMA R4, R5, UR13, R4 ;  /* 0x0000000d05047c23 */ /* 0x008fca0008000004 */
[----:B------:R-:W-:-:S05]  /*3ed0*/  F2FP.BF16.F32.PACK_AB R4, RZ, R4 ;  /* 0x00000004ff04723e */ /* 0x000fca00000010ff */
[----:B------:R1:W-:Y:S02]  /*3ee0*/  @P2 STG.E.U16 desc[UR14][R2.64+0x2], R4 ;  /* 0x0000020402002986 */ /* 0x0003e4000c10150e */
[----:B-1----:R-:W-:-:S03]  /*3ef0*/  IMAD.WIDE.U32 R4, R12, R17, UR10 ;  /* 0x0000000a0c047e25 */ /* 0x002fc6000f8e0011 */
[----:B------:R-:W-:-:S04]  /*3f00*/  IADD3 R4, P1, R10, R4, RZ ;  /* 0x000000040a047210 */ /* 0x000fc80007f3e0ff */
[----:B------:R-:W-:Y:S02]  /*3f10*/  IADD3.X R5, R11, R6, R5, P1, !PT ;  /* 0x000000060b057210 */ /* 0x000fe40000ffe405 */
[----:B------:R-:W-:Y:S02]  /*3f20*/  ISETP.GT.AND P1, PT, R14, 0x8, PT ;  /* 0x000000080e00780c */ /* 0x000fe40003f24270 */
[----:B------:R-:W-:Y:S02]  /*3f30*/  LEA R6, P3, R4, UR22, 0x1 ;  /* 0x0000001604067c11 */ /* 0x000fe4000f8608ff */
[----:B------:R-:W-:Y:S02]  /*3f40*/  ISETP.GT.AND P2, PT, R0, RZ, P1 ;  /* 0x000000ff0000720c */ /* 0x000fe40000f44270 */
[----:B------:R-:W-:-:S11]  /*3f50*/  LEA.HI.X R7, R4, UR23, R5, 0x1, P3 ;  /* 0x0000001704077c11 */ /* 0x000fd600098f0c05 */
[----:B------:R-:W3:Y:S01]  /*3f60*/  @P2 LDG.E.LTC128B.U16 R15, desc[UR14][R6.64] ;  /* 0x0000000e060f2981 */ /* 0x000ee2000c1e1520 */
[----:B------:R-:W-:Y:S01]  /*3f70*/  USHF.L.U32 UR8, UR4, 0x1, URZ ;  /* 0x0000000104087899 */ /* 0x000fe2000800063f */
[----:B------:R-:W-:Y:S01]  /*3f80*/  ISETP.GT.AND P3, PT, R0, 0x1, P1 ;  /* 0x000000010000780c */ /* 0x000fe20000f64270 */
[----:B------:R-:W-:Y:S01]  /*3f90*/  USHF.L.U64.HI UR5, UR4, 0x1, UR5 ;  /* 0x0000000104057899 */ /* 0x000fe20008010205 */
[----:B------:R-:W-:Y:S03]  /*3fa0*/  BSSY B0, `(.L_x_25) ;  /* 0x000000b000007945 */ /* 0x000fe60003800000 */
[----:B------:R-:W-:Y:S01]  /*3fb0*/  IADD3 R4, P4, R2, UR8, RZ ;  /* 0x0000000802047c10 */ /* 0x000fe2000ff9e0ff */
[----:B---3--:R-:W-:-:S04]  /*3fc0*/  IMAD.U32 R5, R15, 0x10000, RZ ;  /* 0x000100000f057824 */ /* 0x008fc800078e00ff */
[----:B------:R-:W-:-:S04]  /*3fd0*/  FMUL R5, R5, UR16 ;  /* 0x0000001005057c20 */ /* 0x000fc80008400000 */
[----:B----4-:R-:W-:-:S05]  /*3fe0*/  FFMA R5, R18, UR13, R5 ;  /* 0x0000000d12057c23 */ /* 0x010fca0008000005 */
[----:B------:R-:W-:-:S04]  /*3ff0*/  F2FP.BF16.F32.PACK_AB R5, RZ, R5 ;  /* 0x00000005ff05723e */ /* 0x000fc800000010ff */
[----:B------:R-:W-:Y:S02]  /*4000*/  PRMT R16, R5, 0x7610, R16 ;  /* 0x0000761005107816 */ /* 0x000fe40000000010 */
[----:B------:R-:W-:-:S05]  /*4010*/  IADD3.X R5, R3, UR5, RZ, P4, !PT ;  /* 0x0000000503057c10 */ /* 0x000fca000a7fe4ff */
[----:B------:R1:W-:Y:S01]  /*4020*/  @P2 STG.E.U16 desc[UR14][R4.64], R16 ;  /* 0x0000001004002986 */ /* 0x0003e2000c10150e */
[----:B------:R-:W-:Y:S05]  /*4030*/  @!P3 BRA `(.L_x_26) ;  /* 0x000000000004b947 */ /* 0x000fea0003800000 */
[----:B------:R3:W5:Y:S02]  /*4040*/  LDG.E.LTC128B.U16 R15, desc[UR14][R6.64+0x2] ;  /* 0x0000020e060f7981 */ /* 0x000764000c1e1520 */
.L_x_26:
[----:B------:R-:W-:Y:S05]  /*4050*/  BSYNC B0 ;  /* 0x0000000000007941 */ /* 0x000fea0003800000 */
.L_x_25:
[----:B------:R-:W4:Y:S01]  /*4060*/  LDL.LU R18, [R1+0xc] ;  /* 0x00000c0001127983 */ /* 0x000f220000300800 */
[----:B-1---5:R-:W-:Y:S01]  /*4070*/  IMAD.U32 R16, R15, 0x10000, RZ ;  /* 0x000100000f107824 */ /* 0x022fe200078e00ff */
[----:B------:R-:W-:Y:S01]  /*4080*/  ISETP.GT.AND P2, PT, R0, 0x8, P0 ;  /* 0x000000080000780c */ /* 0x000fe20000744270 */
[----:B------:R-:W-:Y:S02]  /*4090*/  BSSY B0, `(.L_x_27) ;  /* 0x0000007000007945 */ /* 0x000fe40003800000 */
[----:B------:R-:W-:-:S04]  /*40a0*/  FMUL R16, R16, UR16 ;  /* 0x0000001010107c20 */ /* 0x000fc80008400000 */
[----:B----4-:R-:W-:-:S05]  /*40b0*/  FFMA R16, R18, UR13, R16 ;  /* 0x0000000d12107c23 */ /* 0x010fca0008000010 */
[----:B------:R-:W-:-:S05]  /*40c0*/  F2FP.BF16.F32.PACK_AB R16, RZ, R16 ;  /* 0x00000010ff10723e */ /* 0x000fca00000010ff */
[----:B------:R1:W-:Y:S01]  /*40d0*/  @P3 STG.E.U16 desc[UR14][R4.64+0x2], R16 ;  /* 0x0000021004003986 */ /* 0x0003e2000c10150e */
[----:B------:R-:W-:Y:S05]  /*40e0*/  @!P2 BRA `(.L_x_28) ;  /* 0x000000000004a947 */ /* 0x000fea0003800000 */
[----:B------:R4:W5:Y:S02]  /*40f0*/  LDG.E.LTC128B.U16 R15, desc[UR14][R8.64+0x10] ;  /* 0x0000100e080f7981 */ /* 0x000964000c1e1520 */
.L_x_28:
[----:B------:R-:W-:Y:S05]  /*4100*/  BSYNC B0 ;  /* 0x0000000000007941 */ /* 0x000fea0003800000 */
.L_x_27:
[----:B------:R-:W2:Y:S01]  /*4110*/  LDL.LU R18, [R1+0x10] ;  /* 0x0000100001127983 */ /* 0x000ea20000300800 */
[----:B-1---5:R-:W-:Y:S01]  /*4120*/  IMAD.U32 R16, R15, 0x10000, RZ ;  /* 0x000100000f107824 */ /* 0x022fe200078e00ff */
[----:B------:R-:W-:Y:S03]  /*4130*/  BSSY B0, `(.L_x_29) ;  /* 0x0000008000007945 */ /* 0x000fe60003800000 */
[----:B------:R-:W-:-:S04]  /*4140*/  FMUL R16, R16, UR16 ;  /* 0x0000001010107c20 */ /* 0x000fc80008400000 */
[----:B--2---:R-:W-:-:S05]  /*4150*/  FFMA R16, R18, UR13, R16 ;  /* 0x0000000d12107c23 */ /* 0x004fca0008000010 */
[----:B------:R-:W-:-:S05]  /*4160*/  F2FP.BF16.F32.PACK_AB R16, RZ, R16 ;  /* 0x00000010ff10723e */ /* 0x000fca00000010ff */
[----:B------:R1:W-:Y:S01]  /*4170*/  @P2 STG.E.U16 desc[UR14][R2.64+0x10], R16 ;  /* 0x0000101002002986 */ /* 0x0003e2000c10150e */
[----:B------:R-:W-:-:S13]  /*4180*/  ISETP.GT.AND P2, PT, R0, 0x9, P0 ;  /* 0x000000090000780c */ /* 0x000fda0000744270 */
[----:B-1----:R-:W-:Y:S05]  /*4190*/  @!P2 BRA `(.L_x_30) ;  /* 0x000000000004a947 */ /* 0x002fea0003800000 */
[----:B------:R1:W5:Y:S02]  /*41a0*/  LDG.E.LTC128B.U16 R15, desc[UR14][R8.64+0x12] ;  /* 0x0000120e080f7981 */ /* 0x000364000c1e1520 */
.L_x_30:
[----:B------:R-:W-:Y:S05]  /*41b0*/  BSYNC B0 ;  /* 0x0000000000007941 */ /* 0x000fea0003800000 */
.L_x_29:
[----:B------:R-:W2:Y:S01]  /*41c0*/  LDL.LU R18, [R1+0x14] ;  /* 0x0000140001127983 */ /* 0x000ea20000300800 */
[----:B-----5:R-:W-:Y:S01]  /*41d0*/  IMAD.U32 R16, R15, 0x10000, RZ ;  /* 0x000100000f107824 */ /* 0x020fe200078e00ff */
[----:B------:R-:W-:Y:S01]  /*41e0*/  ISETP.GT.AND P3, PT, R0, 0x8, P1 ;  /* 0x000000080000780c */ /* 0x000fe20000f64270 */
[----:B------:R-:W-:Y:S02]  /*41f0*/  BSSY B0, `(.L_x_31) ;  /* 0x0000007000007945 */ /* 0x000fe40003800000 */
[----:B------:R-:W-:-:S04]  /*4200*/  FMUL R16, R16, UR16 ;  /* 0x0000001010107c20 */ /* 0x000fc80008400000 */
[----:B--2---:R-:W-:-:S05]  /*4210*/  FFMA R16, R18, UR13, R16 ;  /* 0x0000000d12107c23 */ /* 0x004fca0008000010 */
[----:B------:R-:W-:-:S05]  /*4220*/  F2FP.BF16.F32.PACK_AB R16, RZ, R16 ;  /* 0x00000010ff10723e */ /* 0x000fca00000010ff */
[----:B------:R2:W-:Y:S01]  /*4230*/  @P2 STG.E.U16 desc[UR14][R2.64+0x12], R16 ;  /* 0x0000121002002986 */ /* 0x0005e2000c10150e */
[----:B------:R-:W-:Y:S05]  /*4240*/  @!P3 BRA `(.L_x_32) ;  /* 0x000000000004b947 */ /* 0x000fea0003800000 */
[----:B------:R0:W5:Y:S02]  /*4250*/  LDG.E.LTC128B.U16 R15, desc[UR14][R6.64+0x10] ;  /* 0x0000100e060f7981 */ /* 0x000164000c1e1520 */
.L_x_32:
[----:B------:R-:W-:Y:S05]  /*4260*/  BSYNC B0 ;  /* 0x0000000000007941 */ /* 0x000fea0003800000 */
.L_x_31:
[----:B------:R-:W3:Y:S01]  /*4270*/  LDL.LU R18, [R1+0x18] ;  /* 0x0000180001127983 */ /* 0x000ee20000300800 */
[----:B--2--5:R-:W-:Y:S01]  /*4280*/  IMAD.U32 R16, R15, 0x10000, RZ ;  /* 0x000100000f107824 */ /* 0x024fe200078e00ff */
[----:B------:R-:W-:Y:S01]  /*4290*/  ISETP.GT.AND P2, PT, R0, 0x9, P1 ;  /* 0x000000090000780c */ /* 0x000fe20000f44270 */
[----:B------:R-:W-:Y:S02]  /*42a0*/  BSSY B0, `(.L_x_33) ;  /* 0x0000007000007945 */ /* 0x000fe40003800000 */
[----:B------:R-:W-:-:S04]  /*42b0*/  FMUL R16, R16, UR16 ;  /* 0x0000001010107c20 */ /* 0x000fc80008400000 */
[----:B---3--:R-:W-:-:S05]  /*42c0*/  FFMA R16, R18, UR13, R16 ;  /* 0x0000000d12107c23 */ /* 0x008fca0008000010 */
[----:B------:R-:W-:-:S05]  /*42d0*/  F2FP.BF16.F32.PACK_AB R16, RZ, R16 ;  /* 0x00000010ff10723e */ /* 0x000fca00000010ff */
[----:B------:R2:W-:Y:S01]  /*42e0*/  @P3 STG.E.U16 desc[UR14][R4.64+0x10], R16 ;  /* 0x0000101004003986 */ /* 0x0005e2000c10150e */
[----:B------:R-:W-:Y:S05]  /*42f0*/  @!P2 BRA `(.L_x_34) ;  /* 0x000000000004a947 */ /* 0x000fea0003800000 */
[----:B------:R3:W5:Y:S02]  /*4300*/  LDG.E.LTC128B.U16 R15, desc[UR14][R6.64+0x12] ;  /* 0x0000120e060f7981 */ /* 0x000764000c1e1520 */
.L_x_34:
[----:B------:R-:W-:Y:S05]  /*4310*/  BSYNC B0 ;  /* 0x0000000000007941 */ /* 0x000fea0003800000 */
.L_x_33:
[----:B------:R-:W4:Y:S01]  /*4320*/  LDL.LU R18, [R1+0x1c] ;  /* 0x00001c0001127983 */ /* 0x000f220000300800 */
[----:B--2--5:R-:W-:Y:S01]  /*4330*/  IMAD.U32 R16, R15, 0x10000, RZ ;  /* 0x000100000f107824 */ /* 0x024fe200078e00ff */
        /* <DEDUP_REMOVED lines=8> */
.L_x_36:
[----:B------:R-:W-:Y:S05]  /*43c0*/  BSYNC B0 ;  /* 0x0000000000007941 */ /* 0x000fea0003800000 */
.L_x_35:
        /* <DEDUP_REMOVED lines=10> */
.L_x_38:
[----:B------:R-:W-:Y:S05]  /*4470*/  BSYNC B0 ;  /* 0x0000000000007941 */ /* 0x000fea0003800000 */
.L_x_37:
        /* <DEDUP_REMOVED lines=10> */
.L_x_40:
[----:B------:R-:W-:Y:S05]  /*4520*/  BSYNC B0 ;  /* 0x0000000000007941 */ /* 0x000fea0003800000 */
.L_x_39:
[----:B------:R-:W3:Y:S01]  /*4530*/  LDL.LU R18, [R1+0x28] ;  /* 0x0000280001127983 */ /* 0x000ee20000300800 */
[----:B--2--5:R-:W-:Y:S01]  /*4540*/  SHF.L.U32 R16, R15, 0x10, RZ ;  /* 0x000000100f107819 */ /* 0x024fe200000006ff */
[----:B------:R-:W-:Y:S01]  /*4550*/  BSSY B0, `(.L_x_41) ;  /* 0x0000008000007945 */ /* 0x000fe20003800000 */
[----:B------:R-:W-:-:S03]  /*4560*/  ISETP.GT.AND P2, PT, R0, 0x11, P1 ;  /* 0x000000110000780c */ /* 0x000fc60000f44270 */
[----:B------:R-:W-:-:S04]  /*4570*/  FMUL R16, R16, UR16 ;  /* 0x0000001010107c20 */ /* 0x000fc80008400000 */
[----:B---3--:R-:W-:-:S05]  /*4580*/  FFMA R16, R18, UR13, R16 ;  /* 0x0000000d12107c23 */ /* 0x008fca0008000010 */
[----:B------:R-:W-:-:S05]  /*4590*/  F2FP.BF16.F32.PACK_AB R16, RZ, R16 ;  /* 0x00000010ff10723e */ /* 0x000fca00000010ff */
[----:B------:R2:W-:Y:S01]  /*45a0*/  @P3 STG.E.U16 desc[UR14][R4.64+0x20], R16 ;  /* 0x0000201004003986 */ /* 0x0005e2000c10150e */
[----:B------:R-:W-:Y:S05]  /*45b0*/  @!P2 BRA `(.L_x_42) ;  /* 0x000000000004a947 */ /* 0x000fea0003800000 */
[----:B------:R3:W5:Y:S02]  /*45c0*/  LDG.E.LTC128B.U16 R15, desc[UR14][R6.64+0x22] ;  /* 0x0000220e060f7981 */ /* 0x000764000c1e1520 */
.L_x_42:
[----:B------:R-:W-:Y:S05]  /*45d0*/  BSYNC B0 ;  /* 0x0000000000007941 */ /* 0x000fea0003800000 */
.L_x_41:
        /* <DEDUP_REMOVED lines=10> */
.L_x_44:
[----:B------:R-:W-:Y:S05]  /*4680*/  BSYNC B0 ;  /* 0x0000000000007941 */ /* 0x000fea0003800000 */
.L_x_43:
        /* <DEDUP_REMOVED lines=10> */
.L_x_46:
[----:B------:R-:W-:Y:S05]  /*4730*/  BSYNC B0 ;  /* 0x0000000000007941 */ /* 0x000fea0003800000 */
.L_x_45:
        /* <DEDUP_REMOVED lines=10> */
.L_x_48:
[----:B------:R-:W-:Y:S05]  /*47e0*/  BSYNC B0 ;  /* 0x0000000000007941 */ /* 0x000fea0003800000 */
.L_x_47:
        /* <DEDUP_REMOVED lines=10> */
.L_x_50:
[----:B------:R-:W-:Y:S05]  /*4890*/  BSYNC B0 ;  /* 0x0000000000007941 */ /* 0x000fea0003800000 */
.L_x_49:
        /* <DEDUP_REMOVED lines=10> */
.L_x_52:
[----:B------:R-:W-:Y:S05]  /*4940*/  BSYNC B0 ;  /* 0x0000000000007941 */ /* 0x000fea0003800000 */
.L_x_51:
        /* <DEDUP_REMOVED lines=10> */
.L_x_54:
[----:B------:R-:W-:Y:S05]  /*49f0*/  BSYNC B0 ;  /* 0x0000000000007941 */ /* 0x000fea0003800000 */
.L_x_53:
        /* <DEDUP_REMOVED lines=10> */
.L_x_56:
[----:B------:R-:W-:Y:S05]  /*4aa0*/  BSYNC B0 ;  /* 0x0000000000007941 */ /* 0x000fea0003800000 */
.L_x_55:
        /* <DEDUP_REMOVED lines=10> */
.L_x_58:
[----:B------:R-:W-:Y:S05]  /*4b50*/  BSYNC B0 ;  /* 0x0000000000007941 */ /* 0x000fea0003800000 */
.L_x_57:
        /* <DEDUP_REMOVED lines=10> */
.L_x_60:
[----:B------:R-:W-:Y:S05]  /*4c00*/  BSYNC B0 ;  /* 0x0000000000007941 */ /* 0x000fea0003800000 */
.L_x_59:
        /* <DEDUP_REMOVED lines=10> */
.L_x_62:
[----:B------:R-:W-:Y:S05]  /*4cb0*/  BSYNC B0 ;  /* 0x0000000000007941 */ /* 0x000fea0003800000 */
.L_x_61:
        /* <DEDUP_REMOVED lines=10> */
.L_x_64:
[----:B------:R-:W-:Y:S05]  /*4d60*/  BSYNC B0 ;  /* 0x0000000000007941 */ /* 0x000fea0003800000 */
.L_x_63:
        /* <DEDUP_REMOVED lines=10> */
.L_x_66:
[----:B------:R-:W-:Y:S05]  /*4e10*/  BSYNC B0 ;  /* 0x0000000000007941 */ /* 0x000fea0003800000 */
.L_x_65:
        /* <DEDUP_REMOVED lines=10> */
.L_x_68:
[----:B------:R-:W-:Y:S05]  /*4ec0*/  BSYNC B0 ;  /* 0x0000000000007941 */ /* 0x000fea0003800000 */
.L_x_67:
        /* <DEDUP_REMOVED lines=10> */
.L_x_70:
[----:B------:R-:W-:Y:S05]  /*4f70*/  BSYNC B0 ;  /* 0x0000000000007941 */ /* 0x000fea0003800000 */
.L_x_69:
        /* <DEDUP_REMOVED lines=10> */
.L_x_72:
[----:B------:R-:W-:Y:S05]  /*5020*/  BSYNC B0 ;  /* 0x0000000000007941 */ /* 0x000fea0003800000 */
.L_x_71:
        /* <DEDUP_REMOVED lines=10> */
.L_x_74:
[----:B------:R-:W-:Y:S05]  /*50d0*/  BSYNC B0 ;  /* 0x0000000000007941 */ /* 0x000fea0003800000 */
.L_x_73:
        /* <DEDUP_REMOVED lines=10> */
.L_x_76:
[----:B------:R-:W-:Y:S05]  /*5180*/  BSYNC B0 ;  /* 0x0000000000007941 */ /* 0x000fea0003800000 */
.L_x_75:
        /* <DEDUP_REMOVED lines=10> */
.L_x_78:
[----:B------:R-:W-:Y:S05]  /*5230*/  BSYNC B0 ;  /* 0x0000000000007941 */ /* 0x000fea0003800000 */
.L_x_77:
        /* <DEDUP_REMOVED lines=10> */
.L_x_80:
[----:B------:R-:W-:Y:S05]  /*52e0*/  BSYNC B0 ;  /* 0x0000000000007941 */ /* 0x000fea0003800000 */
.L_x_79:
        /* <DEDUP_REMOVED lines=10> */
.L_x_82:
[----:B------:R-:W-:Y:S05]  /*5390*/  BSYNC B0 ;  /* 0x0000000000007941 */ /* 0x000fea0003800000 */
.L_x_81:
        /* <DEDUP_REMOVED lines=10> */
.L_x_84:
[----:B------:R-:W-:Y:S05]  /*5440*/  BSYNC B0 ;  /* 0x0000000000007941 */ /* 0x000fea0003800000 */
.L_x_83:
        /* <DEDUP_REMOVED lines=10> */
.L_x_86:
[----:B------:R-:W-:Y:S05]  /*54f0*/  BSYNC B0 ;  /* 0x0000000000007941 */ /* 0x000fea0003800000 */
.L_x_85:
        /* <DEDUP_REMOVED lines=10> */
.L_x_88:
[----:B------:R-:W-:Y:S05]  /*55a0*/  BSYNC B0 ;  /* 0x0000000000007941 */ /* 0x000fea0003800000 */
.L_x_87:
        /* <DEDUP_REMOVED lines=10> */
.L_x_90:
[----:B------:R-:W-:Y:S05]  /*5650*/  BSYNC B0 ;  /* 0x0000000000007941 */ /* 0x000fea0003800000 */
.L_x_89:
        /* <DEDUP_REMOVED lines=10> */
.L_x_92:
[----:B------:R-:W-:Y:S05]  /*5700*/  BSYNC B0 ;  /* 0x0000000000007941 */ /* 0x000fea0003800000 */
.L_x_91:
        /* <DEDUP_REMOVED lines=10> */
.L_x_94:
[----:B------:R-:W-:Y:S05]  /*57b0*/  BSYNC B0 ;  /* 0x0000000000007941 */ /* 0x000fea0003800000 */
.L_x_93:
        /* <DEDUP_REMOVED lines=10> */
.L_x_96:
[----:B------:R-:W-:Y:S05]  /*5860*/  BSYNC B0 ;  /* 0x0000000000007941 */ /* 0x000fea0003800000 */
.L_x_95:
        /* <DEDUP_REMOVED lines=10> */
.L_x_98:
[----:B------:R-:W-:Y:S05]  /*5910*/  BSYNC B0 ;  /* 0x0000000000007941 */ /* 0x000fea0003800000 */
.L_x_97:
        /* <DEDUP_REMOVED lines=10> */
.L_x_100:
[----:B------:R-:W-:Y:S05]  /*59c0*/  BSYNC B0 ;  /* 0x0000000000007941 */ /* 0x000fea0003800000 */
.L_x_99:
        /* <DEDUP_REMOVED lines=10> */
.L_x_102:
[----:B------:R-:W-:Y:S05]  /*5a70*/  BSYNC B0 ;  /* 0x0000000000007941 */ /* 0x000fea0003800000 */
.L_x_101:
        /* <DEDUP_REMOVED lines=10> */
.L_x_104:
[----:B------:R-:W-:Y:S05]  /*5b20*/  BSYNC B0 ;  /* 0x0000000000007941 */ /* 0x000fea0003800000 */
.L_x_103:
        /* <DEDUP_REMOVED lines=10> */
.L_x_106:
[----:B------:R-:W-:Y:S05]  /*5bd0*/  BSYNC B0 ;  /* 0x0000000000007941 */ /* 0x000fea0003800000 */
.L_x_105:
        /* <DEDUP_REMOVED lines=10> */
.L_x_108:
[----:B------:R-:W-:Y:S05]  /*5c80*/  BSYNC B0 ;  /* 0x0000000000007941 */ /* 0x000fea0003800000 */
.L_x_107:
        /* <DEDUP_REMOVED lines=10> */
.L_x_110:
[----:B------:R-:W-:Y:S05]  /*5d30*/  BSYNC B0 ;  /* 0x0000000000007941 */ /* 0x000fea0003800000 */
.L_x_109:
        /* <DEDUP_REMOVED lines=10> */
.L_x_112:
[----:B------:R-:W-:Y:S05]  /*5de0*/  BSYNC B0 ;  /* 0x0000000000007941 */ /* 0x000fea0003800000 */
.L_x_111:
        /* <DEDUP_REMOVED lines=10> */
.L_x_114:
[----:B------:R-:W-:Y:S05]  /*5e90*/  BSYNC B0 ;  /* 0x0000000000007941 */ /* 0x000fea0003800000 */
.L_x_113:
        /* <DEDUP_REMOVED lines=10> */
.L_x_116:
[----:B------:R-:W-:Y:S05]  /*5f40*/  BSYNC B0 ;  /* 0x0000000000007941 */ /* 0x000fea0003800000 */
.L_x_115:
        /* <DEDUP_REMOVED lines=10> */
.L_x_118:
[----:B------:R-:W-:Y:S05]  /*5ff0*/  BSYNC B0 ;  /* 0x0000000000007941 */ /* 0x000fea0003800000 */
.L_x_117:
        /* <DEDUP_REMOVED lines=10> */
.L_x_120:
[----:B------:R-:W-:Y:S05]  /*60a0*/  BSYNC B0 ;  /* 0x0000000000007941 */ /* 0x000fea0003800000 */
.L_x_119:
        /* <DEDUP_REMOVED lines=10> */
.L_x_122:
[----:B------:R-:W-:Y:S05]  /*6150*/  BSYNC B0 ;  /* 0x0000000000007941 */ /* 0x000fea0003800000 */
.L_x_121:
[----:B------:R-:W4:Y:S01]  /*6160*/  LDL.LU R18, [R1+0xcc] ;  /* 0x0000cc0001127983 */ /* 0x000f220000300800 */
[----:B--2--5:R-:W-:Y:S01]  /*6170*/  SHF.L.U32 R16, R15, 0x10, RZ ;  /* 0x000000100f107819 */ /* 0x024fe200000006ff */
[----:B------:R-:W-:Y:S01]  /*6180*/  BSSY B0, `(.L_x_123) ;  /* 0x0000008000007945 */ /* 0x000fe20003800000 */
[----:B------:R-:W-:-:S03]  /*6190*/  ISETP.GT.AND P3, PT, R0, 0x68, P0 ;  /* 0x000000680000780c */ /* 0x000fc60000764270 */
[----:B------:R-:W-:-:S04]  /*61a0*/  FMUL R16, R16, UR16 ;  /* 0x0000001010107c20 */ /* 0x000fc80008400000 */
[----:B----4-:R-:W-:-:S05]  /*61b0*/  FFMA R16, R18, UR13, R16 ;  /* 0x0000000d12107c23 */ /* 0x010fca0008000010 */
[----:B------:R-:W-:-:S05]  /*61c0*/  F2FP.BF16.F32.PACK_AB R16, RZ, R16 ;  /* 0x00000010ff10723e */ /* 0x000fca00000010ff */
[----:B------:R2:W-:Y:S01]  /*61d0*/  @P2 STG.E.U16 desc[UR14][R4.64+0xc2], R16 ;  /* 0x0000c21004002986 */ /* 0x0005e2000c10150e */
[----:B------:R-:W-:Y:S05]  /*61e0*/  @!P3 BRA `(.L_x_124) ;  /* 0x000000000004b947 */ /* 0x000fea0003800000 */
[----:B------:R4:W5:Y:S02]  /*61f0*/  LDG.E.LTC128B.U16 R15, desc[UR14][R8.64+0xd0] ;  /* 0x0000d00e080f7981 */ /* 0x000964000c1e1520 */
.L_x_124:
[----:B------:R-:W-:Y:S05]  /*6200*/  BSYNC B0 ;  /* 0x0000000000007941 */ /* 0x000fea0003800000 */
.L_x_123:
        /* <DEDUP_REMOVED lines=10> */
.L_x_126:
[----:B------:R-:W-:Y:S05]  /*62b0*/  BSYNC B0 ;  /* 0x0000000000007941 */ /* 0x000fea0003800000 */
.L_x_125:
        /* <DEDUP_REMOVED lines=10> */
.L_x_128:
[----:B------:R-:W-:Y:S05]  /*6360*/  BSYNC B0 ;  /* 0x0000000000007941 */ /* 0x000fea0003800000 */
.L_x_127:
        /* <DEDUP_REMOVED lines=10> */
.L_x_130:
[----:B------:R-:W-:Y:S05]  /*6410*/  BSYNC B0 ;  /* 0x0000000000007941 */ /* 0x000fea0003800000 */
.L_x_129:
        /* <DEDUP_REMOVED lines=10> */
.L_x_132:
[----:B------:R-:W-:Y:S05]  /*64c0*/  BSYNC B0 ;  /* 0x0000000000007941 */ /* 0x000fea0003800000 */
.L_x_131:
        /* <DEDUP_REMOVED lines=10> */
.L_x_134:
[----:B------:R-:W-:Y:S05]  /*6570*/  BSYNC B0 ;  /* 0x0000000000007941 */ /* 0x000fea0003800000 */
.L_x_133:
        /* <DEDUP_REMOVED lines=10> */
.L_x_136:
[----:B------:R-:W-:Y:S05]  /*6620*/  BSYNC B0 ;  /* 0x0000000000007941 */ /* 0x000fea0003800000 */
.L_x_135:
        /* <DEDUP_REMOVED lines=10> */
.L_x_138:
[----:B------:R-:W-:Y:S05]  /*66d0*/  BSYNC B0 ;  /* 0x0000000000007941 */ /* 0x000fea0003800000 */
.L_x_137:
        /* <DEDUP_REMOVED lines=10> */
.L_x_140:
[----:B------:R-:W-:Y:S05]  /*6780*/  BSYNC B0 ;  /* 0x0000000000007941 */ /* 0x000fea0003800000 */
.L_x_139:
        /* <DEDUP_REMOVED lines=10> */
.L_x_142:
[----:B------:R-:W-:Y:S05]  /*6830*/  BSYNC B0 ;  /* 0x0000000000007941 */ /* 0x000fea0003800000 */
.L_x_141:
[----:B-1-34-:R-:W3:Y:S01]  /*6840*/  LDL.LU R9, [R1+0xf4] ;  /* 0x0000f40001097983 */ /* 0x01aee20000300800 */
[----:B-----5:R-:W-:Y:S01]  /*6850*/  IMAD.U32 R8, R15, 0x10000, RZ ;  /* 0x000100000f087824 */ /* 0x020fe200078e00ff */
        /* <DEDUP_REMOVED lines=8> */
.L_x_144:
[----:B------:R-:W-:Y:S05]  /*68e0*/  BSYNC B0 ;  /* 0x0000000000007941 */ /* 0x000fea0003800000 */
.L_x_143:
[----:B------:R-:W4:Y:S01]  /*68f0*/  LDL.LU R9, [R1+0xf8] ;  /* 0x0000f80001097983 */ /* 0x000f220000300800 */
[----:B-1---5:R-:W-:Y:S01]  /*6900*/  IMAD.U32 R8, R15, 0x10000, RZ ;  /* 0x000100000f087824 */ /* 0x022fe200078e00ff */
[----:B------:R-:W-:Y:S01]  /*6910*/  ISETP.GT.AND P1, PT, R0, 0x79, P1 ;  /* 0x000000790000780c */ /* 0x000fe20000f24270 */
[----:B------:R-:W-:Y:S01]  /*6920*/  BSSY B0, `(.L_x_145) ;  /* 0x0000008000007945 */ /* 0x000fe20003800000 */
[----:B------:R-:W-:Y:S01]  /*6930*/  IADD3 R18, P0, R12, 0x40, RZ ;  /* 0x000000400c127810 */ /* 0x000fe20007f1e0ff */
[----:B------:R-:W-:-:S04]  /*6940*/  FMUL R8, R8, UR16 ;  /* 0x0000001008087c20 */ /* 0x000fc80008400000 */
[----:B----4-:R-:W-:-:S05]  /*6950*/  FFMA R8, R9, UR13, R8 ;  /* 0x0000000d09087c23 */ /* 0x010fca0008000008 */
[----:B------:R-:W-:-:S05]  /*6960*/  F2FP.BF16.F32.PACK_AB R8, RZ, R8 ;  /* 0x00000008ff08723e */ /* 0x000fca00000010ff */
[----:B------:R1:W-:Y:S01]  /*6970*/  @P2 STG.E.U16 desc[UR14][R4.64+0xf0], R8 ;  /* 0x0000f00804002986 */ /* 0x0003e2000c10150e */
[----:B------:R-:W-:Y:S05]  /*6980*/  @!P1 BRA `(.L_x_146) ;  /* 0x0000000000049947 */ /* 0x000fea0003800000 */
[----:B------:R4:W5:Y:S02]  /*6990*/  LDG.E.LTC128B.U16 R15, desc[UR14][R6.64+0xf2] ;  /* 0x0000f20e060f7981 */ /* 0x000964000c1e1520 */
.L_x_146:
[----:B------:R-:W-:Y:S05]  /*69a0*/  BSYNC B0 ;  /* 0x0000000000007941 */ /* 0x000fea0003800000 */
.L_x_145:
[----:B-1----:R-:W2:Y:S01]  /*69b0*/  LDL.LU R8, [R1+0xfc] ;  /* 0x0000fc0001087983 */ /* 0x002ea20000300800 */
[----:B0--345:R-:W-:Y:S01]  /*69c0*/  IMAD.U32 R6, R15, 0x10000, RZ ;  /* 0x000100000f067824 */ /* 0x039fe200078e00ff */
[----:B------:R-:W-:Y:S02]  /*69d0*/  IADD3.X R7, RZ, R13, RZ, P0, !PT ;  /* 0x0000000dff077210 */ /* 0x000fe400007fe4ff */
[----:B------:R-:W-:Y:S01]  /*69e0*/  ISETP.GT.AND P0, PT, R14, 0x40, PT ;  /* 0x000000400e00780c */ /* 0x000fe20003f04270 */
[----:B------:R-:W-:Y:S02]  /*69f0*/  FMUL R6, R6, UR16 ;  /* 0x0000001006067c20 */ /* 0x000fe40008400000 */
[----:B------:R-:W-:Y:S01]  /*6a00*/  IMAD R7, R7, UR20, RZ ;  /* 0x0000001407077c24 */ /* 0x000fe2000f8e02ff */
[----:B------:R-:W-:-:S03]  /*6a10*/  ISETP.GT.AND P3, PT, R0, RZ, P0 ;  /* 0x000000ff0000720c */ /* 0x000fc60000764270 */
[----:B------:R-:W-:Y:S02]  /*6a20*/  IMAD R19, R18, UR21, R7 ;  /* 0x0000001512137c24 */ /* 0x000fe4000f8e0207 */
[----:B--2---:R-:W-:Y:S01]  /*6a30*/  FFMA R6, R8, UR13, R6 ;  /* 0x0000000d08067c23 */ /* 0x004fe20008000006 */
[----:B------:R-:W-:-:S04]  /*6a40*/  IMAD.WIDE.U32 R8, R18, UR20, R10 ;  /* 0x0000001412087c25 */ /* 0x000fc8000f8e000a */
[----:B------:R-:W-:Y:S01]  /*6a50*/  F2FP.BF16.F32.PACK_AB R16, RZ, R6 ;  /* 0x00000006ff10723e */ /* 0x000fe200000010ff */
[----:B------:R-:W-:Y:S01]  /*6a60*/  IMAD.IADD R7, R9, 0x1, R19 ;  /* 0x0000000109077824 */ /* 0x000fe200078e0213 */
[----:B------:R-:W-:-:S03]  /*6a70*/  LEA R6, P2, R8, UR22, 0x1 ;  /* 0x0000001608067c11 */ /* 0x000fc6000f8408ff */
[----:B------:R0:W-:Y:S01]  /*6a80*/  @P1 STG.E.U16 desc[UR14][R4.64+0xf2], R16 ;  /* 0x0000f21004001986 */ /* 0x0001e2000c10150e */
[----:B------:R-:W-:-:S05]  /*6a90*/  LEA.HI.X R7, R8, UR23, R7, 0x1, P2 ;  /* 0x0000001708077c11 */ /* 0x000fca00090f0c07 */
[----:B------:R-:W2:Y:S01]  /*6aa0*/  @P3 LDG.E.LTC128B.U16 R15, desc[UR14][R6.64] ;  /* 0x0000000e060f3981 */ /* 0x000ea2000c1e1520 */
[----:B------:R-:W-:Y:S01]  /*6ab0*/  USHF.L.U32 UR6, UR18, 0x6, URZ ;  /* 0x0000000612067899 */ /* 0x000fe2000800063f */
[----:B------:R-:W-:Y:S01]  /*6ac0*/  ISETP.GT.AND P2, PT, R0, 0x1, P0 ;  /* 0x000000010000780c */ /* 0x000fe20000744270 */
[----:B------:R-:W-:Y:S01]  /*6ad0*/  USHF.L.U64.HI UR4, UR18, 0x6, UR19 ;  /* 0x0000000612047899 */ /* 0x000fe20008010213 */
[----:B------:R-:W-:Y:S01]  /*6ae0*/  BSSY B0, `(.L_x_147) ;  /* 0x000000c000007945 */ /* 0x000fe20003800000 */
[----:B------:R-:W-:Y:S02]  /*6af0*/  USHF.L.U32 UR7, UR6, 0x1, URZ ;  /* 0x0000000106077899 */ /* 0x000fe4000800063f */
[----:B------:R-:W-:Y:S01]  /*6b00*/  USHF.L.U64.HI UR4, UR6, 0x1, UR4 ;  /* 0x0000000106047899 */ /* 0x000fe20008010204 */
[----:B--2---:R-:W-:-:S04]  /*6b10*/  IMAD.U32 R8, R15, 0x10000, RZ ;  /* 0x000100000f087824 */ /* 0x004fc800078e00ff */
[----:B------:R-:W-:Y:S01]  /*6b20*/  FMUL R9, R8, UR16 ;  /* 0x0000001008097c20 */ /* 0x000fe20008400000 */
[----:B------:R-:W-:-:S03]  /*6b30*/  IADD3 R8, P1, R2, UR7, RZ ;  /* 0x0000000702087c10 */ /* 0x000fc6000ff3e0ff */
[----:B------:R-:W-:-:S05]  /*6b40*/  FFMA R9, R152, UR13, R9 ;  /* 0x0000000d98097c23 */ /* 0x000fca0008000009 */
[----:B0-----:R-:W-:Y:S02]  /*6b50*/  F2FP.BF16.F32.PACK_AB R5, RZ, R9 ;  /* 0x00000009ff05723e */ /* 0x001fe400000010ff */
[----:B------:R-:W-:-:S05]  /*6b60*/  IADD3.X R9, R3, UR4, RZ, P1, !PT ;  /* 0x0000000403097c10 */ /* 0x000fca0008ffe4ff */
[----:B------:R0:W-:Y:S01]  /*6b70*/  @P3 STG.E.U16 desc[UR14][R8.64], R5 ;  /* 0x0000000508003986 */ /* 0x0001e2000c10150e */
[----:B------:R-:W-:Y:S05]  /*6b80*/  @!P2 BRA `(.L_x_148) ;  /* 0x000000000004a947 */ /* 0x000fea0003800000 */
[----:B------:R1:W5:Y:S02]  /*6b90*/  LDG.E.LTC128B.U16 R15, desc[UR14][R6.64+0x2] ;  /* 0x0000020e060f7981 */ /* 0x000364000c1e1520 */
.L_x_148:
[----:B------:R-:W-:Y:S05]  /*6ba0*/  BSYNC B0 ;  /* 0x0000000000007941 */ /* 0x000fea0003800000 */
.L_x_147:
[----:B-----5:R-:W-:Y:S01]  /*6bb0*/  IMAD.U32 R16, R15, 0x10000, RZ ;  /* 0x000100000f107824 */ /* 0x020fe200078e00ff */
[----:B------:R-:W-:Y:S01]  /*6bc0*/  ISETP.GT.AND P1, PT, R14, 0x48, PT ;  /* 0x000000480e00780c */ /* 0x000fe20003f24270 */
[----:B0-----:R-:W-:Y:S01]  /*6bd0*/  IMAD.WIDE.U32 R4, R18, R17, UR10 ;  /* 0x0000000a12047e25 */ /* 0x001fe2000f8e0011 */
[----:B------:R-:W-:Y:S03]  /*6be0*/  BSSY B0, `(.L_x_149) ;  /* 0x000000c000007945 */ /* 0x000fe60003800000 */
[----:B------:R-:W-:Y:S01]  /*6bf0*/  FMUL R16, R16, UR16 ;  /* 0x0000001010107c20 */ /* 0x000fe20008400000 */
[----:B------:R-:W-:-:S03]  /*6c00*/  IADD3 R18, P3, R10, R4, RZ ;  /* 0x000000040a127210 */ /* 0x000fc60007f7e0ff */
[----:B------:R-:W-:Y:S01]  /*6c10*/  FFMA R16, R153, UR13, R16 ;  /* 0x0000000d99107c23 */ /* 0x000fe20008000010 */
[----:B------:R-:W-:-:S04]  /*6c20*/  IADD3.X R5, R11, R19, R5, P3, !PT ;  /* 0x000000130b057210 */ /* 0x000fc80001ffe405 */
[----:B------:R-:W-:Y:S02]  /*6c30*/  F2FP.BF16.F32.PACK_AB R16, RZ, R16 ;  /* 0x00000010ff10723e */ /* 0x000fe400000010ff */
[----:B------:R-:W-:Y:S02]  /*6c40*/  ISETP.GT.AND P3, PT, R0, RZ, P1 ;  /* 0x000000ff0000720c */ /* 0x000fe40000f64270 */
[C---:B------:R-:W-:Y:S01]  /*6c50*/  LEA R4, P4, R18.reuse, UR22, 0x1 ;  /* 0x0000001612047c11 */ /* 0x040fe2000f8808ff */
[----:B------:R0:W-:Y:S03]  /*6c60*/  @P2 STG.E.U16 desc[UR14][R8.64+0x2], R16 ;  /* 0x0000021008002986 */ /* 0x0001e6000c10150e */
[----:B------:R-:W-:-:S07]  /*6c70*/  LEA.HI.X R5, R18, UR23, R5, 0x1, P4 ;  /* 0x0000001712057c11 */ /* 0x000fce000a0f0c05 */
[----:B------:R-:W-:Y:S05]  /*6c80*/  @!P3 BRA `(.L_x_150) ;  /* 0x000000000004b947 */ /* 0x000fea0003800000 */
[----:B------:R2:W5:Y:S02]  /*6c90*/  LDG.E.LTC128B.U16 R15, desc[UR14][R4.64] ;  /* 0x0000000e040f7981 */ /* 0x000564000c1e1520 */
.L_x_150:
[----:B------:R-:W-:Y:S05]  /*6ca0*/  BSYNC B0 ;  /* 0x0000000000007941 */ /* 0x000fea0003800000 */
.L_x_149:
[----:B0----5:R-:W-:Y:S01]  /*6cb0*/  IMAD.U32 R16, R15, 0x10000, RZ ;  /* 0x000100000f107824 */ /* 0x021fe200078e00ff */
[----:B------:R-:W-:Y:S01]  /*6cc0*/  IADD3 R18, P4, R8, UR8, RZ ;  /* 0x0000000808127c10 */ /* 0x000fe2000ff9e0ff */
[----:B------:R-:W-:Y:S01]  /*6cd0*/  BSSY B0, `(.L_x_151) ;  /* 0x0000009000007945 */ /* 0x000fe20003800000 */
[----:B------:R-:W-:Y:S01]  /*6ce0*/  ISETP.GT.AND P2, PT, R0, 0x1, P1 ;  /* 0x000000010000780c */ /* 0x000fe20000f44270 */
[----:B------:R-:W-:-:S04]  /*6cf0*/  FMUL R19, R16, UR16 ;  /* 0x0000001010137c20 */ /* 0x000fc80008400000 */
[----:B------:R-:W-:-:S05]  /*6d00*/  FFMA R19, R154, UR13, R19 ;  /* 0x0000000d9a137c23 */ /* 0x000fca0008000013 */
[----:B------:R-:W-:Y:S02]  /*6d10*/  F2FP.BF16.F32.PACK_AB R16, RZ, R19 ;  /* 0x00000013ff10723e */ /* 0x000fe400000010ff */
[----:B------:R-:W-:-:S05]  /*6d20*/  IADD3.X R19, R9, UR5, RZ, P4, !PT ;  /* 0x0000000509137c10 */ /* 0x000fca000a7fe4ff */
[----:B------:R0:W-:Y:S01]  /*6d30*/  @P3 STG.E.U16 desc[UR14][R18.64], R16 ;  /* 0x0000001012003986 */ /* 0x0001e2000c10150e */
[----:B------:R-:W-:Y:S05]  /*6d40*/  @!P2 BRA `(.L_x_152) ;  /* 0x000000000004a947 */ /* 0x000fea0003800000 */
[----:B------:R3:W5:Y:S02]  /*6d50*/  LDG.E.LTC128B.U16 R15, desc[UR14][R4.64+0x2] ;  /* 0x0000020e040f7981 */ /* 0x000764000c1e1520 */
.L_x_152:
[----:B------:R-:W-:Y:S05]  /*6d60*/  BSYNC B0 ;  /* 0x0000000000007941 */ /* 0x000fea0003800000 */
.L_x_151:
[----:B0----5:R-:W-:Y:S01]  /*6d70*/  IMAD.U32 R16, R15, 0x10000, RZ ;  /* 0x000100000f107824 */ /* 0x021fe200078e00ff */
[----:B------:R-:W-:Y:S01]  /*6d80*/  ISETP.GT.AND P3, PT, R0, 0x8, P0 ;  /* 0x000000080000780c */ /* 0x000fe20000764270 */
[----:B------:R-:W-:Y:S02]  /*6d90*/  BSSY B0, `(.L_x_153) ;  /* 0x0000007000007945 */ /* 0x000fe40003800000 */
[----:B------:R-:W-:-:S04]  /*6da0*/  FMUL R16, R16, UR16 ;  /* 0x0000001010107c20 */ /* 0x000fc80008400000 */
[----:B------:R-:W-:-:S05]  /*6db0*/  FFMA R16, R155, UR13, R16 ;  /* 0x0000000d9b107c23 */ /* 0x000fca0008000010 */
[----:B------:R-:W-:-:S05]  /*6dc0*/  F2FP.BF16.F32.PACK_AB R16, RZ, R16 ;  /* 0x00000010ff10723e */ /* 0x000fca00000010ff */
[----:B------:R0:W-:Y:S01]  /*6dd0*/  @P2 STG.E.U16 desc[UR14][R18.64+0x2], R16 ;  /* 0x0000021012002986 */ /* 0x0001e2000c10150e */
[----:B------:R-:W-:Y:S05]  /*6de0*/  @!P3 BRA `(.L_x_154) ;  /* 0x000000000004b947 */ /* 0x000fea0003800000 */
[----:B------:R4:W5:Y:S02]  /*6df0*/  LDG.E.LTC128B.U16 R15, desc[UR14][R6.64+0x10] ;  /* 0x0000100e060f7981 */ /* 0x000964000c1e1520 */
.L_x_154:
[----:B------:R-:W-:Y:S05]  /*6e00*/  BSYNC B0 ;  /* 0x0000000000007941 */ /* 0x000fea0003800000 */
.L_x_153:
        /* <DEDUP_REMOVED lines=9> */
.L_x_156:
[----:B------:R-:W-:Y:S05]  /*6ea0*/  BSYNC B0 ;  /* 0x0000000000007941 */ /* 0x000fea0003800000 */
.L_x_155:
[----:B-----5:R-:W-:Y:S01]  /*6eb0*/  IMAD.U32 R16, R15, 0x10000, RZ ;  /* 0x000100000f107824 */ /* 0x020fe200078e00ff */
        /* <DEDUP_REMOVED lines=8> */
.L_x_158:
[----:B------:R-:W-:Y:S05]  /*6f40*/  BSYNC B0 ;  /* 0x0000000000007941 */ /* 0x000fea0003800000 */
.L_x_157:
[----:B0----5:R-:W-:Y:S01]  /*6f50*/  IMAD.U32 R16, R15, 0x10000, RZ ;  /* 0x000100000f107824 */ /* 0x021fe200078e00ff */
[----:B------:R-:W-:Y:S01]  /*6f60*/  ISETP.GT.AND P2, PT, R0, 0x9, P1 ;  /* 0x000000090000780c */ /* 0x000fe20000f44270 */
[----:B------:R-:W-:Y:S01]  /*6f70*/  IMAD.U32 R21, RZ, RZ, UR8 ;  /* 0x00000008ff157e24 */ /* 0x000fe2000f8e00ff */
[----:B------:R-:W-:Y:S01]  /*6f80*/  BSSY B0, `(.L_x_159) ;  /* 0x000000a000007945 */ /* 0x000fe20003800000 */
[----:B------:R-:W-:Y:S01]  /*6f90*/  FMUL R19, R16, UR16 ;  /* 0x0000001010137c20 */ /* 0x000fe20008400000 */
[----:B------:R-:W-:Y:S02]  /*6fa0*/  IMAD.U32 R23, RZ, RZ, UR5 ;  /* 0x00000005ff177e24 */ /* 0x000fe4000f8e00ff */
[----:B------:R-:W-:Y:S01]  /*6fb0*/  IADD3 R18, P4, P5, R21, UR7, R2 ;  /* 0x0000000715127c10 */ /* 0x000fe2000fd9e002 */
[----:B------:R-:W-:-:S05]  /*6fc0*/  FFMA R19, R158, UR13, R19 ;  /* 0x0000000d9e137c23 */ /* 0x000fca0008000013 */
[----:B------:R-:W-:Y:S02]  /*6fd0*/  F2FP.BF16.F32.PACK_AB R16, RZ, R19 ;  /* 0x00000013ff10723e */ /* 0x000fe400000010ff */
[----:B------:R-:W-:-:S05]  /*6fe0*/  IADD3.X R19, R23, UR4, R3, P4, P5 ;  /* 0x0000000417137c10 */ /* 0x000fca000a7ea403 */
[----:B------:R0:W-:Y:S01]  /*6ff0*/  @P3 STG.E.U16 desc[UR14][R18.64+0x10], R16 ;  /* 0x0000101012003986 */ /* 0x0001e2000c10150e */
[----:B------:R-:W-:Y:S05]  /*7000*/  @!P2 BRA `(.L_x_160) ;  /* 0x000000000004a947 */ /* 0x000fea0003800000 */
[----:B------:R0:W5:Y:S02]  /*7010*/  LDG.E.LTC128B.U16 R15, desc[UR14][R4.64+0x12] ;  /* 0x0000120e040f7981 */ /* 0x000164000c1e1520 */
.L_x_160:
[----:B------:R-:W-:Y:S05]  /*7020*/  BSYNC B0 ;  /* 0x0000000000007941 */ /* 0x000fea0003800000 */
.L_x_159:
        /* <DEDUP_REMOVED lines=9> */
.L_x_162:
[----:B------:R-:W-:Y:S05]  /*70c0*/  BSYNC B0 ;  /* 0x0000000000007941 */ /* 0x000fea0003800000 */
.L_x_161:
        /* <DEDUP_REMOVED lines=9> */
.L_x_164:
[----:B------:R-:W-:Y:S05]  /*7160*/  BSYNC B0 ;  /* 0x0000000000007941 */ /* 0x000fea0003800000 */
.L_x_163:
[----:B-----5:R-:W-:Y:S01]  /*7170*/  SHF.L.U32 R16, R15, 0x10, RZ ;  /* 0x000000100f107819 */ /* 0x020fe200000006ff */
[----:B------:R-:W-:Y:S01]  /*7180*/  BSSY B0, `(.L_x_165) ;  /* 0x0000008000007945 */ /* 0x000fe20003800000 */
[----:B------:R-:W-:-:S03]  /*7190*/  ISETP.GT.AND P3, PT, R0, 0x10, P1 ;  /* 0x000000100000780c */ /* 0x000fc60000f64270 */
[----:B------:R-:W-:-:S04]  /*71a0*/  FMUL R16, R16, UR16 ;  /* 0x0000001010107c20 */ /* 0x000fc80008400000 */
[----:B------:R-:W-:-:S05]  /*71b0*/  FFMA R16, R161, UR13, R16 ;  /* 0x0000000da1107c23 */ /* 0x000fca0008000010 */
[----:B------:R-:W-:-:S05]  /*71c0*/  F2FP.BF16.F32.PACK_AB R16, RZ, R16 ;  /* 0x00000010ff10723e */ /* 0x000fca00000010ff */
[----:B------:R0:W-:Y:S01]  /*71d0*/  @P2 STG.E.U16 desc[UR14][R8.64+0x22], R16 ;  /* 0x0000221008002986 */ /* 0x0001e2000c10150e */
[----:B------:R-:W-:Y:S05]  /*71e0*/  @!P3 BRA `(.L_x_166) ;  /* 0x000000000004b947 */ /* 0x000fea0003800000 */
[----:B------:R0:W5:Y:S02]  /*71f0*/  LDG.E.LTC128B.U16 R15, desc[UR14][R4.64+0x20] ;  /* 0x0000200e040f7981 */ /* 0x000164000c1e1520 */
.L_x_166:
[----:B------:R-:W-:Y:S05]  /*7200*/  BSYNC B0 ;  /* 0x0000000000007941 */ /* 0x000fea0003800000 */
.L_x_165:
        /* <DEDUP_REMOVED lines=9> */
.L_x_168:
[----:B------:R-:W-:Y:S05]  /*72a0*/  BSYNC B0 ;  /* 0x0000000000007941 */ /* 0x000fea0003800000 */
.L_x_167:
        /* <DEDUP_REMOVED lines=9> */
.L_x_170:
[----:B------:R-:W-:Y:S05]  /*7340*/  BSYNC B0 ;  /* 0x0000000000007941 */ /* 0x000fea0003800000 */
.L_x_169:
        /* <DEDUP_REMOVED lines=9> */
.L_x_172:
[----:B------:R-:W-:Y:S05]  /*73e0*/  BSYNC B0 ;  /* 0x0000000000007941 */ /* 0x000fea0003800000 */
.L_x_171:
        /* <DEDUP_REMOVED lines=9> */
.L_x_174:
[----:B------:R-:W-:Y:S05]  /*7480*/  BSYNC B0 ;  /* 0x0000000000007941 */ /* 0x000fea0003800000 */
.L_x_173:
        /* <DEDUP_REMOVED lines=9> */
.L_x_176:
[----:B------:R-:W-:Y:S05]  /*7520*/  BSYNC B0 ;  /* 0x0000000000007941 */ /* 0x000fea0003800000 */
.L_x_175:
        /* <DEDUP_REMOVED lines=9> */
.L_x_178:
[----:B------:R-:W-:Y:S05]  /*75c0*/  BSYNC B0 ;  /* 0x0000000000007941 */ /* 0x000fea0003800000 */
.L_x_177:
        /* <DEDUP_REMOVED lines=9> */
.L_x_180:
[----:B------:R-:W-:Y:S05]  /*7660*/  BSYNC B0 ;  /* 0x0000000000007941 */ /* 0x000fea0003800000 */
.L_x_179:
        /* <DEDUP_REMOVED lines=9> */
.L_x_182:
[----:B------:R-:W-:Y:S05]  /*7700*/  BSYNC B0 ;  /* 0x0000000000007941 */ /* 0x000fea0003800000 */
.L_x_181:
        /* <DEDUP_REMOVED lines=9> */
.L_x_184:
[----:B------:R-:W-:Y:S05]  /*77a0*/  BSYNC B0 ;  /* 0x0000000000007941 */ /* 0x000fea0003800000 */
.L_x_183:
        /* <DEDUP_REMOVED lines=9> */
.L_x_186:
[----:B------:R-:W-:Y:S05]  /*7840*/  BSYNC B0 ;  /* 0x0000000000007941 */ /* 0x000fea0003800000 */
.L_x_185:
        /* <DEDUP_REMOVED lines=9> */
.L_x_188:
[----:B------:R-:W-:Y:S05]  /*78e0*/  BSYNC B0 ;  /* 0x0000000000007941 */ /* 0x000fea0003800000 */
.L_x_187:
        /* <DEDUP_REMOVED lines=9> */
.L_x_190:
[----:B------:R-:W-:Y:S05]  /*7980*/  BSYNC B0 ;  /* 0x0000000000007941 */ /* 0x000fea0003800000 */
.L_x_189:
[----:B0----5:R-:W-:Y:S01]  /*7990*/  SHF.L.U32 R16, R15, 0x10, RZ ;  /* 0x000000100f107819 */ /* 0x021fe200000006ff */
        /* <DEDUP_REMOVED lines=8> */
.L_x_192:
[----:B------:R-:W-:Y:S05]  /*7a20*/  BSYNC B0 ;  /* 0x0000000000007941 */ /* 0x000fea0003800000 */
.L_x_191:
        /* <DEDUP_REMOVED lines=9> */
.L_x_194:
[----:B------:R-:W-:Y:S05]  /*7ac0*/  BSYNC B0 ;  /* 0x0000000000007941 */ /* 0x000fea0003800000 */
.L_x_193:
        /* <DEDUP_REMOVED lines=9> */
.L_x_196:
[----:B------:R-:W-:Y:S05]  /*7b60*/  BSYNC B0 ;  /* 0x0000000000007941 */ /* 0x000fea0003800000 */
.L_x_195:
        /* <DEDUP_REMOVED lines=9> */
.L_x_198:
[----:B------:R-:W-:Y:S05]  /*7c00*/  BSYNC B0 ;  /* 0x0000000000007941 */ /* 0x000fea0003800000 */
.L_x_197:
        /* <DEDUP_REMOVED lines=9> */
.L_x_200:
[----:B------:R-:W-:Y:S05]  /*7ca0*/  BSYNC B0 ;  /* 0x0000000000007941 */ /* 0x000fea0003800000 */
.L_x_199:
        /* <DEDUP_REMOVED lines=9> */
.L_x_202:
[----:B------:R-:W-:Y:S05]  /*7d40*/  BSYNC B0 ;  /* 0x0000000000007941 */ /* 0x000fea0003800000 */
.L_x_201:
        /* <DEDUP_REMOVED lines=9> */
.L_x_204:
[----:B------:R-:W-:Y:S05]  /*7de0*/  BSYNC B0 ;  /* 0x0000000000007941 */ /* 0x000fea0003800000 */
.L_x_203:
        /* <DEDUP_REMOVED lines=9> */
.L_x_206:
[----:B------:R-:W-:Y:S05]  /*7e80*/  BSYNC B0 ;  /* 0x0000000000007941 */ /* 0x000fea0003800000 */
.L_x_205:
        /* <DEDUP_REMOVED lines=9> */
.L_x_208:
[----:B------:R-:W-:Y:S05]  /*7f20*/  BSYNC B0 ;  /* 0x0000000000007941 */ /* 0x000fea0003800000 */
.L_x_207:
        /* <DEDUP_REMOVED lines=9> */
.L_x_210:
[----:B------:R-:W-:Y:S05]  /*7fc0*/  BSYNC B0 ;  /* 0x0000000000007941 */ /* 0x000fea0003800000 */
.L_x_209:
        /* <DEDUP_REMOVED lines=9> */
.L_x_212:
[----:B------:R-:W-:Y:S05]  /*8060*/  BSYNC B0 ;  /* 0x0000000000007941 */ /* 0x000fea0003800000 */
.L_x_211:
        /* <DEDUP_REMOVED lines=9> */
.L_x_214:
[----:B------:R-:W-:Y:S05]  /*8100*/  BSYNC B0 ;  /* 0x0000000000007941 */ /* 0x000fea0003800000 */
.L_x_213:
        /* <DEDUP_REMOVED lines=9> */
.L_x_216:
[----:B------:R-:W-:Y:S05]  /*81a0*/  BSYNC B0 ;  /* 0x0000000000007941 */ /* 0x000fea0003800000 */
.L_x_215:
        /* <DEDUP_REMOVED lines=9> */
.L_x_218:
[----:B------:R-:W-:Y:S05]  /*8240*/  BSYNC B0 ;  /* 0x0000000000007941 */ /* 0x000fea0003800000 */
.L_x_217:
        /* <DEDUP_REMOVED lines=9> */
.L_x_220:
[----:B------:R-:W-:Y:S05]  /*82e0*/  BSYNC B0 ;  /* 0x0000000000007941 */ /* 0x000fea0003800000 */
.L_x_219:
        /* <DEDUP_REMOVED lines=9> */
.L_x_222:
[----:B------:R-:W-:Y:S05]  /*8380*/  BSYNC B0 ;  /* 0x0000000000007941 */ /* 0x000fea0003800000 */
.L_x_221:
        /* <DEDUP_REMOVED lines=9> */
.L_x_224:
[----:B------:R-:W-:Y:S05]  /*8420*/  BSYNC B0 ;  /* 0x0000000000007941 */ /* 0x000fea0003800000 */
.L_x_223:
        /* <DEDUP_REMOVED lines=9> */
.L_x_226:
[----:B------:R-:W-:Y:S05]  /*84c0*/  BSYNC B0 ;  /* 0x0000000000007941 */ /* 0x000fea0003800000 */
.L_x_225:
        /* <DEDUP_REMOVED lines=9> */
.L_x_228:
[----:B------:R-:W-:Y:S05]  /*8560*/  BSYNC B0 ;  /* 0x0000000000007941 */ /* 0x000fea0003800000 */
.L_x_227:
        /* <DEDUP_REMOVED lines=9> */
.L_x_230:
[----:B------:R-:W-:Y:S05]  /*8600*/  BSYNC B0 ;  /* 0x0000000000007941 */ /* 0x000fea0003800000 */
.L_x_229:
        /* <DEDUP_REMOVED lines=9> */
.L_x_232:
[----:B------:R-:W-:Y:S05]  /*86a0*/  BSYNC B0 ;  /* 0x0000000000007941 */ /* 0x000fea0003800000 */
.L_x_231:
        /* <DEDUP_REMOVED lines=9> */
.L_x_234:
[----:B------:R-:W-:Y:S05]  /*8740*/  BSYNC B0 ;  /* 0x0000000000007941 */ /* 0x000fea0003800000 */
.L_x_233:
        /* <DEDUP_REMOVED lines=9> */
.L_x_236:
[----:B------:R-:W-:Y:S05]  /*87e0*/  BSYNC B0 ;  /* 0x0000000000007941 */ /* 0x000fea0003800000 */
.L_x_235:
        /* <DEDUP_REMOVED lines=9> */
.L_x_238:
[----:B------:R-:W-:Y:S05]  /*8880*/  BSYNC B0 ;  /* 0x0000000000007941 */ /* 0x000fea0003800000 */
.L_x_237:
        /* <DEDUP_REMOVED lines=9> */
.L_x_240:
[----:B------:R-:W-:Y:S05]  /*8920*/  BSYNC B0 ;  /* 0x0000000000007941 */ /* 0x000fea0003800000 */
.L_x_239:
        /* <DEDUP_REMOVED lines=9> */
.L_x_242:
[----:B------:R-:W-:Y:S05]  /*89c0*/  BSYNC B0 ;  /* 0x0000000000007941 */ /* 0x000fea0003800000 */
.L_x_241:
        /* <DEDUP_REMOVED lines=9> */
.L_x_244:
[----:B------:R-:W-:Y:S05]  /*8a60*/  BSYNC B0 ;  /* 0x0000000000007941 */ /* 0x000fea0003800000 */
.L_x_243:
        /* <DEDUP_REMOVED lines=9> */
.L_x_246:
[----:B------:R-:W-:Y:S05]  /*8b00*/  BSYNC B0 ;  /* 0x0000000000007941 */ /* 0x000fea0003800000 */
.L_x_245:
        /* <DEDUP_REMOVED lines=9> */
.L_x_248:
[----:B------:R-:W-:Y:S05]  /*8ba0*/  BSYNC B0 ;  /* 0x0000000000007941 */ /* 0x000fea0003800000 */
.L_x_247:
        /* <DEDUP_REMOVED lines=9> */
.L_x_250:
[----:B------:R-:W-:Y:S05]  /*8c40*/  BSYNC B0 ;  /* 0x0000000000007941 */ /* 0x000fea0003800000 */
.L_x_249:
        /* <DEDUP_REMOVED lines=9> */
.L_x_252:
[----:B------:R-:W-:Y:S05]  /*8ce0*/  BSYNC B0 ;  /* 0x0000000000007941 */ /* 0x000fea0003800000 */
.L_x_251:
        /* <DEDUP_REMOVED lines=9> */
.L_x_254:
[----:B------:R-:W-:Y:S05]  /*8d80*/  BSYNC B0 ;  /* 0x0000000000007941 */ /* 0x000fea0003800000 */
.L_x_253:
        /* <DEDUP_REMOVED lines=9> */
.L_x_256:
[----:B------:R-:W-:Y:S05]  /*8e20*/  BSYNC B0 ;  /* 0x0000000000007941 */ /* 0x000fea0003800000 */
.L_x_255:
        /* <DEDUP_REMOVED lines=9> */
.L_x_258:
[----:B------:R-:W-:Y:S05]  /*8ec0*/  BSYNC B0 ;  /* 0x0000000000007941 */ /* 0x000fea0003800000 */
.L_x_257:
        /* <DEDUP_REMOVED lines=9> */
.L_x_260:
[----:B------:R-:W-:Y:S05]  /*8f60*/  BSYNC B0 ;  /* 0x0000000000007941 */ /* 0x000fea0003800000 */
.L_x_259:
        /* <DEDUP_REMOVED lines=9> */
.L_x_262:
[----:B------:R-:W-:Y:S05]  /*9000*/  BSYNC B0 ;  /* 0x0000000000007941 */ /* 0x000fea0003800000 */
.L_x_261:
        /* <DEDUP_REMOVED lines=9> */
.L_x_264:
[----:B------:R-:W-:Y:S05]  /*90a0*/  BSYNC B0 ;  /* 0x0000000000007941 */ /* 0x000fea0003800000 */
.L_x_263:
        /* <DEDUP_REMOVED lines=9> */
.L_x_266:
[----:B------:R-:W-:Y:S05]  /*9140*/  BSYNC B0 ;  /* 0x0000000000007941 */ /* 0x000fea0003800000 */
.L_x_265:
        /* <DEDUP_REMOVED lines=9> */
.L_x_268:
[----:B------:R-:W-:Y:S05]  /*91e0*/  BSYNC B0 ;  /* 0x0000000000007941 */ /* 0x000fea0003800000 */
.L_x_267:
[----:B01--45:R-:W-:Y:S01]  /*91f0*/  SHF.L.U32 R6, R15, 0x10, RZ ;  /* 0x000000100f067819 */ /* 0x033fe200000006ff */
        /* <DEDUP_REMOVED lines=8> */
.L_x_270:
[----:B------:R-:W-:Y:S05]  /*9280*/  BSYNC B0 ;  /* 0x0000000000007941 */ /* 0x000fea0003800000 */
.L_x_269:
[----:B0----5:R-:W-:Y:S01]  /*9290*/  IMAD.U32 R6, R15, 0x10000, RZ ;  /* 0x000100000f067824 */ /* 0x021fe200078e00ff */
[----:B------:R-:W-:Y:S01]  /*92a0*/  ISETP.GT.AND P1, PT, R0, 0x79, P1 ;  /* 0x000000790000780c */ /* 0x000fe20000f24270 */
[----:B------:R-:W-:Y:S01]  /*92b0*/  BSSY B0, `(.L_x_271) ;  /* 0x000000b000007945 */ /* 0x000fe20003800000 */
[----:B------:R-:W-:Y:S01]  /*92c0*/  IADD3 R20, P0, R12, 0x80, RZ ;  /* 0x000000800c147810 */ /* 0x000fe20007f1e0ff */
[----:B------:R-:W-:Y:S01]  /*92d0*/  FMUL R7, R6, UR16 ;  /* 0x0000001006077c20 */ /* 0x000fe20008400000 */
[----:B------:R-:W-:-:S03]  /*92e0*/  @P2 IMAD.MOV.U32 R6, RZ, RZ, R18 ;  /* 0x000000ffff062224 */ /* 0x000fc600078e0012 */
[----:B------:R-:W-:-:S05]  /*92f0*/  FFMA R7, R214, UR13, R7 ;  /* 0x0000000dd6077c23 */ /* 0x000fca0008000007 */
[----:B------:R-:W-:-:S04]  /*9300*/  F2FP.BF16.F32.PACK_AB R7, RZ, R7 ;  /* 0x00000007ff07723e */ /* 0x000fc800000010ff */
[----:B------:R-:W-:Y:S01]  /*9310*/  PRMT R8, R7, 0x7610, R8 ;  /* 0x0000761007087816 */ /* 0x000fe20000000008 */
[----:B------:R-:W-:-:S05]  /*9320*/  @P2 IMAD.MOV.U32 R7, RZ, RZ, R19 ;  /* 0x000000ffff072224 */ /* 0x000fca00078e0013 */
[----:B------:R0:W-:Y:S01]  /*9330*/  @P2 STG.E.U16 desc[UR14][R6.64+0xf0], R8 ;  /* 0x0000f00806002986 */ /* 0x0001e2000c10150e */
[----:B------:R-:W-:Y:S05]  /*9340*/  @!P1 BRA `(.L_x_272) ;  /* 0x0000000000049947 */ /* 0x000fea0003800000 */
[----:B------:R4:W5:Y:S02]  /*9350*/  LDG.E.LTC128B.U16 R15, desc[UR14][R4.64+0xf2] ;  /* 0x0000f20e040f7981 */ /* 0x000964000c1e1520 */
.L_x_272:
[----:B------:R-:W-:Y:S05]  /*9360*/  BSYNC B0 ;  /* 0x0000000000007941 */ /* 0x000fea0003800000 */
.L_x_271:
[----:B-12345:R-:W-:Y:S02]  /*9370*/  IMAD.U32 R4, R15, 0x10000, RZ ;  /* 0x000100000f047824 */ /* 0x03efe400078e00ff */
[----:B------:R-:W-:Y:S01]  /*9380*/  IMAD.X R5, RZ, RZ, R13, P0 ;  /* 0x000000ffff057224 */ /* 0x000fe200000e060d */
[----:B------:R-:W-:Y:S01]  /*9390*/  ISETP.GT.AND P0, PT, R14, 0x80, PT ;  /* 0x000000800e00780c */ /* 0x000fe20003f04270 */
[----:B------:R-:W-:Y:S01]  /*93a0*/  FMUL R4, R4, UR16 ;  /* 0x0000001004047c20 */ /* 0x000fe20008400000 */
[----:B0-----:R-:W-:Y:S02]  /*93b0*/  IMAD.WIDE.U32 R6, R20, UR20, R10 ;  /* 0x0000001414067c25 */ /* 0x001fe4000f8e000a */
[----:B------:R-:W-:Y:S02]  /*93c0*/  ISETP.GT.AND P3, PT, R0, RZ, P0 ;  /* 0x000000ff0000720c */ /* 0x000fe40000764270 */
[----:B------:R-:W-:Y:S01]  /*93d0*/  FFMA R4, R215, UR13, R4 ;  /* 0x0000000dd7047c23 */ /* 0x000fe20008000004 */
[----:B------:R-:W-:-:S04]  /*93e0*/  IMAD R5, R5, UR20, RZ ;  /* 0x0000001405057c24 */ /* 0x000fc8000f8e02ff */
[----:B------:R-:W-:Y:S01]  /*93f0*/  IMAD R21, R20, UR21, R5 ;  /* 0x0000001514157c24 */ /* 0x000fe2000f8e0205 */
[----:B------:R-:W-:Y:S02]  /*9400*/  F2FP.BF16.F32.PACK_AB R8, RZ, R4 ;  /* 0x00000004ff08723e */ /* 0x000fe400000010ff */
[----:B------:R-:W-:Y:S01]  /*9410*/  LEA R4, P2, R6, UR22, 0x1 ;  /* 0x0000001606047c11 */ /* 0x000fe2000f8408ff */
[----:B------:R-:W-:Y:S01]  /*9420*/  IMAD.IADD R5, R7, 0x1, R21 ;  /* 0x0000000107057824 */ /* 0x000fe200078e0215 */
[----:B------:R-:W-:-:S04]  /*9430*/  PRMT R9, R8, 0x7610, R9 ;  /* 0x0000761008097816 */ /* 0x000fc80000000009 */
[----:B------:R-:W-:Y:S01]  /*9440*/  LEA.HI.X R5, R6, UR23, R5, 0x1, P2 ;  /* 0x0000001706057c11 */ /* 0x000fe200090f0c05 */
[----:B------:R0:W-:Y:S04]  /*9450*/  @P1 STG.E.U16 desc[UR14][R18.64+0xf2], R9 ;  /* 0x0000f20912001986 */ /* 0x0001e8000c10150e */
[----:B------:R-:W2:Y:S01]  /*9460*/  @P3 LDG.E.LTC128B.U16 R15, desc[UR14][R4.64] ;  /* 0x0000000e040f3981 */ /* 0x000ea2000c1e1520 */
[----:B------:R-:W-:Y:S01]  /*9470*/  USHF.L.U32 UR4, UR18, 0x8, URZ ;  /* 0x0000000812047899 */ /* 0x000fe2000800063f */
[----:B------:R-:W-:Y:S01]  /*9480*/  ISETP.GT.AND P2, PT, R0, 0x1, P0 ;  /* 0x000000010000780c */ /* 0x000fe20000744270 */
[----:B------:R-:W-:Y:S01]  /*9490*/  USHF.L.U64.HI UR6, UR18, 0x8, UR19 ;  /* 0x0000000812067899 */ /* 0x000fe20008010213 */
[----:B------:R-:W-:Y:S03]  /*94a0*/  BSSY B0, `(.L_x_273) ;  /* 0x000000a000007945 */ /* 0x000fe60003800000 */
[----:B------:R-:W-:-:S04]  /*94b0*/  IADD3 R8, P1, R2, UR4, RZ ;  /* 0x0000000402087c10 */ /* 0x000fc8000ff3e0ff */
[----:B0-----:R-:W-:Y:S01]  /*94c0*/  IADD3.X R9, R3, UR6, RZ, P1, !PT ;  /* 0x0000000603097c10 */ /* 0x001fe20008ffe4ff */
[----:B--2---:R-:W-:-:S04]  /*94d0*/  IMAD.U32 R6, R15, 0x10000, RZ ;  /* 0x000100000f067824 */ /* 0x004fc800078e00ff */
[----:B------:R-:W-:-:S04]  /*94e0*/  FMUL R7, R6, UR16 ;  /* 0x0000001006077c20 */ /* 0x000fc80008400000 */
[----:B------:R-:W-:-:S05]  /*94f0*/  FFMA R7, R88, UR13, R7 ;  /* 0x0000000d58077c23 */ /* 0x000fca0008000007 */
[----:B------:R-:W-:-:S05]  /*9500*/  F2FP.BF16.F32.PACK_AB R7, RZ, R7 ;  /* 0x00000007ff07723e */ /* 0x000fca00000010ff */
[----:B------:R0:W-:Y:S01]  /*9510*/  @P3 STG.E.U16 desc[UR14][R8.64], R7 ;  /* 0x0000000708003986 */ /* 0x0001e2000c10150e */
[----:B------:R-:W-:Y:S05]  /*9520*/  @!P2 BRA `(.L_x_274) ;  /* 0x000000000004a947 */ /* 0x000fea0003800000 */
[----:B------:R1:W5:Y:S02]  /*9530*/  LDG.E.LTC128B.U16 R15, desc[UR14][R4.64+0x2] ;  /* 0x0000020e040f7981 */ /* 0x000364000c1e1520 */
.L_x_274:
[----:B------:R-:W-:Y:S05]  /*9540*/  BSYNC B0 ;  /* 0x0000000000007941 */ /* 0x000fea0003800000 */
.L_x_273:
        /* <DEDUP_REMOVED lines=15> */
.L_x_276:
[----:B------:R-:W-:Y:S05]  /*9640*/  BSYNC B0 ;  /* 0x0000000000007941 */ /* 0x000fea0003800000 */
.L_x_275:
        /* <DEDUP_REMOVED lines=11> */
.L_x_278:
[----:B------:R-:W-:Y:S05]  /*9700*/  BSYNC B0 ;  /* 0x0000000000007941 */ /* 0x000fea0003800000 */
.L_x_277:
        /* <DEDUP_REMOVED lines=9> */
.L_x_280:
[----:B------:R-:W-:Y:S05]  /*97a0*/  BSYNC B0 ;  /* 0x0000000000007941 */ /* 0x000fea0003800000 */
.L_x_279:
        /* <DEDUP_REMOVED lines=9> */
.L_x_282:
[----:B------:R-:W-:Y:S05]  /*9840*/  BSYNC B0 ;  /* 0x0000000000007941 */ /* 0x000fea0003800000 */
.L_x_281:
        /* <DEDUP_REMOVED lines=9> */
.L_x_284:
[----:B------:R-:W-:Y:S05]  /*98e0*/  BSYNC B0 ;  /* 0x0000000000007941 */ /* 0x000fea0003800000 */
.L_x_283:
[----:B0----5:R-:W-:Y:S01]  /*98f0*/  SHF.L.U32 R16, R15, 0x10, RZ ;  /* 0x000000100f107819 */ /* 0x021fe200000006ff */
[----:B------:R-:W-:Y:S01]  /*9900*/  IMAD.U32 R21, RZ, RZ, UR4 ;  /* 0x00000004ff157e24 */ /* 0x000fe2000f8e00ff */
[----:B------:R-:W-:Y:S01]  /*9910*/  ISETP.GT.AND P2, PT, R0, 0x9, P1 ;  /* 0x000000090000780c */ /* 0x000fe20000f44270 */
[----:B------:R-:W-:Y:S01]  /*9920*/  IMAD.U32 R23, RZ, RZ, UR6 ;  /* 0x00000006ff177e24 */ /* 0x000fe2000f8e00ff */
[----:B------:R-:W-:Y:S01]  /*9930*/  BSSY B0, `(.L_x_285) ;  /* 0x0000009000007945 */ /* 0x000fe20003800000 */
[----:B------:R-:W-:Y:S01]  /*9940*/  FMUL R19, R16, UR16 ;  /* 0x0000001010137c20 */ /* 0x000fe20008400000 */
[----:B------:R-:W-:-:S03]  /*9950*/  IADD3 R18, P4, P5, R2, UR8, R21 ;  /* 0x0000000802127c10 */ /* 0x000fc6000fd9e015 */
[----:B------:R-:W-:-:S05]  /*9960*/  FFMA R19, R94, UR13, R19 ;  /* 0x0000000d5e137c23 */ /* 0x000fca0008000013 */
[----:B------:R-:W-:Y:S02]  /*9970*/  F2FP.BF16.F32.PACK_AB R16, RZ, R19 ;  /* 0x00000013ff10723e */ /* 0x000fe400000010ff */
[----:B------:R-:W-:-:S05]  /*9980*/  IADD3.X R19, R3, UR5, R23, P4, P5 ;  /* 0x0000000503137c10 */ /* 0x000fca000a7ea417 */
[----:B------:R0:W-:Y:S01]  /*9990*/  @P3 STG.E.U16 desc[UR14][R18.64+0x10], R16 ;  /* 0x0000101012003986 */ /* 0x0001e2000c10150e */
[----:B------:R-:W-:Y:S05]  /*99a0*/  @!P2 BRA `(.L_x_286) ;  /* 0x000000000004a947 */ /* 0x000fea0003800000 */
[----:B------:R0:W5:Y:S02]  /*99b0*/  LDG.E.LTC128B.U16 R15, desc[UR14][R6.64+0x12] ;  /* 0x0000120e060f7981 */ /* 0x000164000c1e1520 */
.L_x_286:
[----:B------:R-:W-:Y:S05]  /*99c0*/  BSYNC B0 ;  /* 0x0000000000007941 */ /* 0x000fea0003800000 */
.L_x_285:
        /* <DEDUP_REMOVED lines=9> */
.L_x_288:
[----:B------:R-:W-:Y:S05]  /*9a60*/  BSYNC B0 ;  /* 0x0000000000007941 */ /* 0x000fea0003800000 */
.L_x_287:
        /* <DEDUP_REMOVED lines=9> */
.L_x_290:
[----:B------:R-:W-:Y:S05]  /*9b00*/  BSYNC B0 ;  /* 0x0000000000007941 */ /* 0x000fea0003800000 */
.L_x_289:
        /* <DEDUP_REMOVED lines=9> */
.L_x_292:
[----:B------:R-:W-:Y:S05]  /*9ba0*/  BSYNC B0 ;  /* 0x0000000000007941 */ /* 0x000fea0003800000 */
.L_x_291:
        /* <DEDUP_REMOVED lines=9> */
.L_x_294:
[----:B------:R-:W-:Y:S05]  /*9c40*/  BSYNC B0 ;  /* 0x0000000000007941 */ /* 0x000fea0003800000 */
.L_x_293:
        /* <DEDUP_REMOVED lines=9> */
.L_x_296:
[----:B------:R-:W-:Y:S05]  /*9ce0*/  BSYNC B0 ;  /* 0x0000000000007941 */ /* 0x000fea0003800000 */
.L_x_295:
        /* <DEDUP_REMOVED lines=9> */
.L_x_298:
[----:B------:R-:W-:Y:S05]  /*9d80*/  BSYNC B0 ;  /* 0x0000000000007941 */ /* 0x000fea0003800000 */
.L_x_297:
        /* <DEDUP_REMOVED lines=9> */
.L_x_300:
[----:B------:R-:W-:Y:S05]  /*9e20*/  BSYNC B0 ;  /* 0x0000000000007941 */ /* 0x000fea0003800000 */
.L_x_299:
        /* <DEDUP_REMOVED lines=9> */
.L_x_302:
[----:B------:R-:W-:Y:S05]  /*9ec0*/  BSYNC B0 ;  /* 0x0000000000007941 */ /* 0x000fea0003800000 */
.L_x_301:
        /* <DEDUP_REMOVED lines=9> */
.L_x_304:
[----:B------:R-:W-:Y:S05]  /*9f60*/  BSYNC B0 ;  /* 0x0000000000007941 */ /* 0x000fea0003800000 */
.L_x_303:
        /* <DEDUP_REMOVED lines=9> */
.L_x_306:
[----:B------:R-:W-:Y:S05]  /*a000*/  BSYNC B0 ;  /* 0x0000000000007941 */ /* 0x000fea0003800000 */
.L_x_305:
        /* <DEDUP_REMOVED lines=9> */
.L_x_308:
[----:B------:R-:W-:Y:S05]  /*a0a0*/  BSYNC B0 ;  /* 0x0000000000007941 */ /* 0x000fea0003800000 */
.L_x_307:
        /* <DEDUP_REMOVED lines=9> */
.L_x_310:
[----:B------:R-:W-:Y:S05]  /*a140*/  BSYNC B0 ;  /* 0x0000000000007941 */ /* 0x000fea0003800000 */
.L_x_309:
        /* <DEDUP_REMOVED lines=9> */
.L_x_312:
[----:B------:R-:W-:Y:S05]  /*a1e0*/  BSYNC B0 ;  /* 0x0000000000007941 */ /* 0x000fea0003800000 */
.L_x_311:
        /* <DEDUP_REMOVED lines=9> */
.L_x_314:
[----:B------:R-:W-:Y:S05]  /*a280*/  BSYNC B0 ;  /* 0x0000000000007941 */ /* 0x000fea0003800000 */
.L_x_313:
        /* <DEDUP_REMOVED lines=9> */
.L_x_316:
[----:B------:R-:W-:Y:S05]  /*a320*/  BSYNC B0 ;  /* 0x0000000000007941 */ /* 0x000fea0003800000 */
.L_x_315:
        /* <DEDUP_REMOVED lines=9> */
.L_x_318:
[----:B------:R-:W-:Y:S05]  /*a3c0*/  BSYNC B0 ;  /* 0x0000000000007941 */ /* 0x000fea0003800000 */
.L_x_317:
        /* <DEDUP_REMOVED lines=9> */
.L_x_320:
[----:B------:R-:W-:Y:S05]  /*a460*/  BSYNC B0 ;  /* 0x0000000000007941 */ /* 0x000fea0003800000 */
.L_x_319:
        /* <DEDUP_REMOVED lines=9> */
.L_x_322:
[----:B------:R-:W-:Y:S05]  /*a500*/  BSYNC B0 ;  /* 0x0000000000007941 */ /* 0x000fea0003800000 */
.L_x_321:
        /* <DEDUP_REMOVED lines=9> */
.L_x_324:
[----:B------:R-:W-:Y:S05]  /*a5a0*/  BSYNC B0 ;  /* 0x0000000000007941 */ /* 0x000fea0003800000 */
.L_x_323:
        /* <DEDUP_REMOVED lines=9> */
.L_x_326:
[----:B------:R-:W-:Y:S05]  /*a640*/  BSYNC B0 ;  /* 0x0000000000007941 */ /* 0x000fea0003800000 */
.L_x_325:
        /* <DEDUP_REMOVED lines=9> */
.L_x_328:
[----:B------:R-:W-:Y:S05]  /*a6e0*/  BSYNC B0 ;  /* 0x0000000000007941 */ /* 0x000fea0003800000 */
.L_x_327:
        /* <DEDUP_REMOVED lines=9> */
.L_x_330:
[----:B------:R-:W-:Y:S05]  /*a780*/  BSYNC B0 ;  /* 0x0000000000007941 */ /* 0x000fea0003800000 */
.L_x_329:
        /* <DEDUP_REMOVED lines=9> */
.L_x_332:
[----:B------:R-:W-:Y:S05]  /*a820*/  BSYNC B0 ;  /* 0x0000000000007941 */ /* 0x000fea0003800000 */
.L_x_331:
        /* <DEDUP_REMOVED lines=9> */
.L_x_334:
[----:B------:R-:W-:Y:S05]  /*a8c0*/  BSYNC B0 ;  /* 0x0000000000007941 */ /* 0x000fea0003800000 */
.L_x_333:
        /* <DEDUP_REMOVED lines=9> */
.L_x_336:
[----:B------:R-:W-:Y:S05]  /*a960*/  BSYNC B0 ;  /* 0x0000000000007941 */ /* 0x000fea0003800000 */
.L_x_335:
        /* <DEDUP_REMOVED lines=9> */
.L_x_338:
[----:B------:R-:W-:Y:S05]  /*aa00*/  BSYNC B0 ;  /* 0x0000000000007941 */ /* 0x000fea0003800000 */
.L_x_337:
        /* <DEDUP_REMOVED lines=9> */
.L_x_340:
[----:B------:R-:W-:Y:S05]  /*aaa0*/  BSYNC B0 ;  /* 0x0000000000007941 */ /* 0x000fea0003800000 */
.L_x_339:
        /* <DEDUP_REMOVED lines=9> */
.L_x_342:
[----:B------:R-:W-:Y:S05]  /*ab40*/  BSYNC B0 ;  /* 0x0000000000007941 */ /* 0x000fea0003800000 */
.L_x_341:
        /* <DEDUP_REMOVED lines=9> */
.L_x_344:
[----:B------:R-:W-:Y:S05]  /*abe0*/  BSYNC B0 ;  /* 0x0000000000007941 */ /* 0x000fea0003800000 */
.L_x_343:
        /* <DEDUP_REMOVED lines=9> */
.L_x_346:
[----:B------:R-:W-:Y:S05]  /*ac80*/  BSYNC B0 ;  /* 0x0000000000007941 */ /* 0x000fea0003800000 */
.L_x_345:
        /* <DEDUP_REMOVED lines=9> */
.L_x_348:
[----:B------:R-:W-:Y:S05]  /*ad20*/  BSYNC B0 ;  /* 0x0000000000007941 */ /* 0x000fea0003800000 */
.L_x_347:
        /* <DEDUP_REMOVED lines=9> */
.L_x_350:
[----:B------:R-:W-:Y:S05]  /*adc0*/  BSYNC B0 ;  /* 0x0000000000007941 */ /* 0x000fea0003800000 */
.L_x_349:
        /* <DEDUP_REMOVED lines=9> */
.L_x_352:
[----:B------:R-:W-:Y:S05]  /*ae60*/  BSYNC B0 ;  /* 0x0000000000007941 */ /* 0x000fea0003800000 */
.L_x_351:
        /* <DEDUP_REMOVED lines=9> */
.L_x_354:
[----:B------:R-:W-:Y:S05]  /*af00*/  BSYNC B0 ;  /* 0x0000000000007941 */ /* 0x000fea0003800000 */
.L_x_353:
        /* <DEDUP_REMOVED lines=9> */
.L_x_356:
[----:B------:R-:W-:Y:S05]  /*afa0*/  BSYNC B0 ;  /* 0x0000000000007941 */ /* 0x000fea0003800000 */
.L_x_355:
        /* <DEDUP_REMOVED lines=9> */
.L_x_358:
[----:B------:R-:W-:Y:S05]  /*b040*/  BSYNC B0 ;  /* 0x0000000000007941 */ /* 0x000fea0003800000 */
.L_x_357:
        /* <DEDUP_REMOVED lines=9> */
.L_x_360:
[----:B------:R-:W-:Y:S05]  /*b0e0*/  BSYNC B0 ;  /* 0x0000000000007941 */ /* 0x000fea0003800000 */
.L_x_359:
        /* <DEDUP_REMOVED lines=9> */
.L_x_362:
[----:B------:R-:W-:Y:S05]  /*b180*/  BSYNC B0 ;  /* 0x0000000000007941 */ /* 0x000fea0003800000 */
.L_x_361:
        /* <DEDUP_REMOVED lines=9> */
.L_x_364:
[----:B------:R-:W-:Y:S05]  /*b220*/  BSYNC B0 ;  /* 0x0000000000007941 */ /* 0x000fea0003800000 */
.L_x_363:
        /* <DEDUP_REMOVED lines=9> */
.L_x_366:
[----:B------:R-:W-:Y:S05]  /*b2c0*/  BSYNC B0 ;  /* 0x0000000000007941 */ /* 0x000fea0003800000 */
.L_x_365:
        /* <DEDUP_REMOVED lines=9> */
.L_x_368:
[----:B------:R-:W-:Y:S05]  /*b360*/  BSYNC B0 ;  /* 0x0000000000007941 */ /* 0x000fea0003800000 */
.L_x_367:
        /* <DEDUP_REMOVED lines=9> */
.L_x_370:
[----:B------:R-:W-:Y:S05]  /*b400*/  BSYNC B0 ;  /* 0x0000000000007941 */ /* 0x000fea0003800000 */
.L_x_369:
        /* <DEDUP_REMOVED lines=9> */
.L_x_372:
[----:B------:R-:W-:Y:S05]  /*b4a0*/  BSYNC B0 ;  /* 0x0000000000007941 */ /* 0x000fea0003800000 */
.L_x_371:
        /* <DEDUP_REMOVED lines=9> */
.L_x_374:
[----:B------:R-:W-:Y:S05]  /*b540*/  BSYNC B0 ;  /* 0x0000000000007941 */ /* 0x000fea0003800000 */
.L_x_373:
        /* <DEDUP_REMOVED lines=9> */
.L_x_376:
[----:B------:R-:W-:Y:S05]  /*b5e0*/  BSYNC B0 ;  /* 0x0000000000007941 */ /* 0x000fea0003800000 */
.L_x_375:
        /* <DEDUP_REMOVED lines=9> */
.L_x_378:
[----:B------:R-:W-:Y:S05]  /*b680*/  BSYNC B0 ;  /* 0x0000000000007941 */ /* 0x000fea0003800000 */
.L_x_377:
        /* <DEDUP_REMOVED lines=9> */
.L_x_380:
[----:B------:R-:W-:Y:S05]  /*b720*/  BSYNC B0 ;  /* 0x0000000000007941 */ /* 0x000fea0003800000 */
.L_x_379:
        /* <DEDUP_REMOVED lines=9> */
.L_x_382:
[----:B------:R-:W-:Y:S05]  /*b7c0*/  BSYNC B0 ;  /* 0x0000000000007941 */ /* 0x000fea0003800000 */
.L_x_381:
        /* <DEDUP_REMOVED lines=9> */
.L_x_384:
[----:B------:R-:W-:Y:S05]  /*b860*/  BSYNC B0 ;  /* 0x0000000000007941 */ /* 0x000fea0003800000 */
.L_x_383:
        /* <DEDUP_REMOVED lines=9> */
.L_x_386:
[----:B------:R-:W-:Y:S05]  /*b900*/  BSYNC B0 ;  /* 0x0000000000007941 */ /* 0x000fea0003800000 */
.L_x_385:
        /* <DEDUP_REMOVED lines=9> */
.L_x_388:
[----:B------:R-:W-:Y:S05]  /*b9a0*/  BSYNC B0 ;  /* 0x0000000000007941 */ /* 0x000fea0003800000 */
.L_x_387:
        /* <DEDUP_REMOVED lines=9> */
.L_x_390:
[----:B------:R-:W-:Y:S05]  /*ba40*/  BSYNC B0 ;  /* 0x0000000000007941 */ /* 0x000fea0003800000 */
.L_x_389:
        /* <DEDUP_REMOVED lines=9> */
.L_x_392:
[----:B------:R-:W-:Y:S05]  /*bae0*/  BSYNC B0 ;  /* 0x0000000000007941 */ /* 0x000fea0003800000 */
.L_x_391:
        /* <DEDUP_REMOVED lines=9> */
.L_x_394:
[----:B------:R-:W-:Y:S05]  /*bb80*/  BSYNC B0 ;  /* 0x0000000000007941 */ /* 0x000fea0003800000 */
.L_x_393:
[----:B01--45:R-:W-:Y:S01]  /*bb90*/  IMAD.U32 R4, R15, 0x10000, RZ ;  /* 0x000100000f047824 */ /* 0x033fe200078e00ff */
        /* <DEDUP_REMOVED lines=8> */
.L_x_396:
[----:B------:R-:W-:Y:S05]  /*bc20*/  BSYNC B0 ;  /* 0x0000000000007941 */ /* 0x000fea0003800000 */
.L_x_395:
        /* <DEDUP_REMOVED lines=13> */
.L_x_398:
[----:B------:R-:W-:Y:S05]  /*bd00*/  BSYNC B0 ;  /* 0x0000000000007941 */ /* 0x000fea0003800000 */
.L_x_397:
[----:B0----5:R-:W-:Y:S02]  /*bd10*/  IMAD.U32 R4, R15, 0x10000, RZ ;  /* 0x000100000f047824 */ /* 0x021fe400078e00ff */
[----:B------:R-:W-:Y:S01]  /*bd20*/  IMAD.X R12, RZ, RZ, R13, P0 ;  /* 0x000000ffff0c7224 */ /* 0x000fe200000e060d */
[----:B------:R-:W-:Y:S01]  /*bd30*/  ISETP.GT.AND P0, PT, R14, 0xc0, PT ;  /* 0x000000c00e00780c */ /* 0x000fe20003f04270 */
[----:B------:R-:W-:Y:S01]  /*bd40*/  FMUL R4, R4, UR16 ;  /* 0x0000001004047c20 */ /* 0x000fe20008400000 */
[----:B-1234-:R-:W-:Y:S02]  /*bd50*/  IMAD.WIDE.U32 R6, R8, UR20, R10 ;  /* 0x0000001408067c25 */ /* 0x01efe4000f8e000a */
[----:B------:R-:W-:Y:S02]  /*bd60*/  ISETP.GT.AND P2, PT, R0, RZ, P0 ;  /* 0x000000ff0000720c */ /* 0x000fe40000744270 */
[----:B------:R-:W-:Y:S01]  /*bd70*/  FFMA R4, R151, UR13, R4 ;  /* 0x0000000d97047c23 */ /* 0x000fe20008000004 */
[----:B------:R-:W-:-:S04]  /*bd80*/  IMAD R5, R12, UR20, RZ ;  /* 0x000000140c057c24 */ /* 0x000fc8000f8e02ff */
[----:B------:R-:W-:Y:S01]  /*bd90*/  IMAD R13, R8, UR21, R5 ;  /* 0x00000015080d7c24 */ /* 0x000fe2000f8e0205 */
[----:B------:R-:W-:Y:S02]  /*bda0*/  F2FP.BF16.F32.PACK_AB R9, RZ, R4 ;  /* 0x00000004ff09723e */ /* 0x000fe400000010ff */
[C---:B------:R-:W-:Y:S01]  /*bdb0*/  LEA R4, P3, R6.reuse, UR22, 0x1 ;  /* 0x0000001606047c11 */ /* 0x040fe2000f8608ff */
[----:B------:R-:W-:Y:S02]  /*bdc0*/  IMAD.IADD R5, R7, 0x1, R13 ;  /* 0x0000000107057824 */ /* 0x000fe400078e020d */
[----:B------:R0:W-:Y:S03]  /*bdd0*/  @P1 STG.E.U16 desc[UR14][R18.64+0xf2], R9 ;  /* 0x0000f20912001986 */ /* 0x0001e6000c10150e */
[----:B------:R-:W-:-:S05]  /*bde0*/  LEA.HI.X R5, R6, UR23, R5, 0x1, P3 ;  /* 0x0000001706057c11 */ /* 0x000fca00098f0c05 */
[----:B------:R-:W2:Y:S01]  /*bdf0*/  @P2 LDG.E.LTC128B.U16 R15, desc[UR14][R4.64] ;  /* 0x0000000e040f2981 */ /* 0x000ea2000c1e1520 */
[----:B------:R-:W-:Y:S01]  /*be00*/  UIMAD UR4, UR19, 0x180, URZ ;  /* 0x00000180130478a4 */ /* 0x000fe2000f8e023f */
[----:B------:R-:W-:Y:S01]  /*be10*/  ISETP.GT.AND P3, PT, R0, 0x1, P0 ;  /* 0x000000010000780c */ /* 0x000fe20000764270 */
[----:B------:R-:W-:Y:S01]  /*be20*/  BSSY B0, `(.L_x_399) ;  /* 0x000000d000007945 */ /* 0x000fe20003800000 */
[----:B0-----:R-:W-:-:S05]  /*be30*/  MOV R9, UR18 ;  /* 0x0000001200097c02 */ /* 0x001fca0008000f00 */
[----:B------:R-:W-:-:S04]  /*be40*/  IMAD.WIDE.U32 R2, R9, 0x180, R2 ;  /* 0x0000018009027825 */ /* 0x000fc800078e0002 */
[----:B--2---:R-:W-:-:S04]  /*be50*/  IMAD.U32 R6, R15, 0x10000, RZ ;  /* 0x000100000f067824 */ /* 0x004fc800078e00ff */
[----:B------:R-:W-:-:S04]  /*be60*/  FMUL R7, R6, UR16 ;  /* 0x0000001006077c20 */ /* 0x000fc80008400000 */
[----:B------:R-:W-:-:S05]  /*be70*/  FFMA R7, R24, UR13, R7 ;  /* 0x0000000d18077c23 */ /* 0x000fca0008000007 */
[----:B------:R-:W-:Y:S01]  /*be80*/  F2FP.BF16.F32.PACK_AB R6, RZ, R7 ;  /* 0x00000007ff06723e */ /* 0x000fe200000010ff */
[----:B------:R-:W-:-:S03]  /*be90*/  VIADD R7, R3, UR4 ;  /* 0x0000000403077c36 */ /* 0x000fc60008000000 */
[----:B------:R-:W-:Y:S01]  /*bea0*/  PRMT R9, R6, 0x7610, R9 ;  /* 0x0000761006097816 */ /* 0x000fe20000000009 */
[----:B------:R-:W-:-:S05]  /*beb0*/  @P2 IMAD.MOV.U32 R6, RZ, RZ, R2 ;  /* 0x000000ffff062224 */ /* 0x000fca00078e0002 */
[----:B------:R0:W-:Y:S01]  /*bec0*/  @P2 STG.E.U16 desc[UR14][R6.64], R9 ;  /* 0x0000000906002986 */ /* 0x0001e2000c10150e */
[----:B------:R-:W-:Y:S05]  /*bed0*/  @!P3 BRA `(.L_x_400) ;  /* 0x000000000004b947 */ /* 0x000fea0003800000 */
[----:B------:R1:W5:Y:S02]  /*bee0*/  LDG.E.LTC128B.U16 R15, desc[UR14][R4.64+0x2] ;  /* 0x0000020e040f7981 */ /* 0x000364000c1e1520 */
.L_x_400:
[----:B------:R-:W-:Y:S05]  /*bef0*/  BSYNC B0 ;  /* 0x0000000000007941 */ /* 0x000fea0003800000 */
.L_x_399:
[----:B0-----:R-:W-:Y:S01]  /*bf00*/  IMAD.WIDE.U32 R8, R8, R17, UR10 ;  /* 0x0000000a08087e25 */ /* 0x001fe2000f8e0011 */
[----:B------:R-:W-:Y:S01]  /*bf10*/  ISETP.GT.AND P1, PT, R14, 0xc8, PT ;  /* 0x000000c80e00780c */ /* 0x000fe20003f24270 */
[----:B------:R-:W-:Y:S02]  /*bf20*/  BSSY B0, `(.L_x_401) ;  /* 0x000000f000007945 */ /* 0x000fe40003800000 */
[----:B-----5:R-:W-:Y:S01]  /*bf30*/  IMAD.U32 R12, R15, 0x10000, RZ ;  /* 0x000100000f0c7824 */ /* 0x020fe200078e00ff */
[----:B------:R-:W-:Y:S02]  /*bf40*/  IADD3 R10, P2, R10, R8, RZ ;  /* 0x000000080a0a7210 */ /* 0x000fe40007f5e0ff */
[----:B------:R-:W-:Y:S01]  /*bf50*/  ISETP.GT.AND P4, PT, R0, RZ, P1 ;  /* 0x000000ff0000720c */ /* 0x000fe20000f84270 */
[----:B------:R-:W-:Y:S01]  /*bf60*/  FMUL R12, R12, UR16 ;  /* 0x000000100c0c7c20 */ /* 0x000fe20008400000 */
[----:B------:R-:W-:Y:S01]  /*bf70*/  IADD3.X R9, R11, R13, R9, P2, !PT ;  /* 0x0000000d0b097210 */ /* 0x000fe200017fe409 */
[----:B------:R-:W-:Y:S01]  /*bf80*/  @P3 IMAD.MOV.U32 R11, RZ, RZ, R7 ;  /* 0x000000ffff0b3224 */ /* 0x000fe200078e0007 */
[----:B------:R-:W-:Y:S01]  /*bf90*/  LEA R8, P2, R10, UR22, 0x1 ;  /* 0x000000160a087c11 */ /* 0x000fe2000f8408ff */
[----:B------:R-:W-:-:S03]  /*bfa0*/  FFMA R12, R25, UR13, R12 ;  /* 0x0000000d190c7c23 */ /* 0x000fc6000800000c */
[----:B------:R-:W-:Y:S01]  /*bfb0*/  LEA.HI.X R9, R10, UR23, R9, 0x1, P2 ;  /* 0x000000170a097c11 */ /* 0x000fe200090f0c09 */
[----:B------:R-:W-:Y:S01]  /*bfc0*/  @P3 IMAD.MOV.U32 R10, RZ, RZ, R2 ;  /* 0x000000ffff0a3224 */ /* 0x000fe200078e0002 */
[----:B------:R-:W-:-:S05]  /*bfd0*/  F2FP.BF16.F32.PACK_AB R12, RZ, R12 ;  /* 0x0000000cff0c723e */ /* 0x000fca00000010ff */
[----:B------:R0:W-:Y:S01]  /*bfe0*/  @P3 STG.E.U16 desc[UR14][R10.64+0x2], R12 ;  /* 0x0000020c0a003986 */ /* 0x0001e2000c10150e */
[----:B------:R-:W-:Y:S05]  /*bff0*/  @!P4 BRA `(.L_x_402) ;  /* 0x000000000004c947 */ /* 0x000fea0003800000 */
[----:B------:R2:W5:Y:S02]  /*c000*/  LDG.E.LTC128B.U16 R15, desc[UR14][R8.64] ;  /* 0x0000000e080f7981 */ /* 0x000564000c1e1520 */
.L_x_402:
[----:B------:R-:W-:Y:S05]  /*c010*/  BSYNC B0 ;  /* 0x0000000000007941 */ /* 0x000fea0003800000 */
.L_x_401:
[----:B0----5:R-:W-:Y:S01]  /*c020*/  IMAD.U32 R10, R15, 0x10000, RZ ;  /* 0x000100000f0a7824 */ /* 0x021fe200078e00ff */
[----:B------:R-:W-:Y:S01]  /*c030*/  ISETP.GT.AND P3, PT, R0, 0x1, P1 ;  /* 0x000000010000780c */ /* 0x000fe20000f64270 */
[----:B------:R-:W-:Y:S02]  /*c040*/  BSSY B0, `(.L_x_403) ;  /* 0x0000009000007945 */ /* 0x000fe40003800000 */
[----:B------:R-:W-:Y:S01]  /*c050*/  FMUL R11, R10, UR16 ;  /* 0x000000100a0b7c20 */ /* 0x000fe20008400000 */
[----:B------:R-:W-:-:S03]  /*c060*/  IADD3 R10, P2, R2, UR8, RZ ;  /* 0x00000008020a7c10 */ /* 0x000fc6000ff5e0ff */
[----:B------:R-:W-:-:S05]  /*c070*/  FFMA R11, R26, UR13, R11 ;  /* 0x0000000d1a0b7c23 */ /* 0x000fca000800000b */
[----:B------:R-:W-:Y:S02]  /*c080*/  F2FP.BF16.F32.PACK_AB R12, RZ, R11 ;  /* 0x0000000bff0c723e */ /* 0x000fe400000010ff */
[----:B------:R-:W-:-:S05]  /*c090*/  IADD3.X R11, R7, UR5, RZ, P2, !PT ;  /* 0x00000005070b7c10 */ /* 0x000fca00097fe4ff */
[----:B------:R0:W-:Y:S01]  /*c0a0*/  @P4 STG.E.U16 desc[UR14][R10.64], R12 ;  /* 0x0000000c0a004986 */ /* 0x0001e2000c10150e */
[----:B------:R-:W-:Y:S05]  /*c0b0*/  @!P3 BRA `(.L_x_404) ;  /* 0x000000000004b947 */ /* 0x000fea0003800000 */
[----:B------:R3:W5:Y:S02]  /*c0c0*/  LDG.E.LTC128B.U16 R15, desc[UR14][R8.64+0x2] ;  /* 0x0000020e080f7981 */ /* 0x000764000c1e1520 */
.L_x_404:
[----:B------:R-:W-:Y:S05]  /*c0d0*/  BSYNC B0 ;  /* 0x0000000000007941 */ /* 0x000fea0003800000 */
.L_x_403:
        /* <DEDUP_REMOVED lines=9> */
.L_x_406:
[----:B------:R-:W-:Y:S05]  /*c170*/  BSYNC B0 ;  /* 0x0000000000007941 */ /* 0x000fea0003800000 */
.L_x_405:
[----:B0----5:R-:W-:Y:S01]  /*c180*/  IMAD.U32 R12, R15, 0x10000, RZ ;  /* 0x000100000f0c7824 */ /* 0x021fe200078e00ff */
[----:B------:R-:W-:Y:S01]  /*c190*/  ISETP.GT.AND P3, PT, R0, 0x9, P0 ;  /* 0x000000090000780c */ /* 0x000fe20000764270 */
[----:B------:R-:W-:Y:S02]  /*c1a0*/  BSSY B0, `(.L_x_407) ;  /* 0x000000a000007945 */ /* 0x000fe40003800000 */
        /* <DEDUP_REMOVED lines=9> */
.L_x_408:
[----:B------:R-:W-:Y:S05]  /*c240*/  BSYNC B0 ;  /* 0x0000000000007941 */ /* 0x000fea0003800000 */
.L_x_407:
[----:B0----5:R-:W-:Y:S01]  /*c250*/  IMAD.U32 R12, R15, 0x10000, RZ ;  /* 0x000100000f0c7824 */ /* 0x021fe200078e00ff */
[----:B------:R-:W-:Y:S01]  /*c260*/  @P3 MOV R13, R7 ;  /* 0x00000007000d3202 */ /* 0x000fe20000000f00 */
[----:B------:R-:W-:Y:S01]  /*c270*/  BSSY B0, `(.L_x_409) ;  /* 0x000000a000007945 */ /* 0x000fe20003800000 */
[----:B------:R-:W-:Y:S01]  /*c280*/  ISETP.GT.AND P4, PT, R0, 0x8, P1 ;  /* 0x000000080000780c */ /* 0x000fe20000f84270 */
[----:B------:R-:W-:-:S04]  /*c290*/  FMUL R12, R12, UR16 ;  /* 0x000000100c0c7c20 */ /* 0x000fc80008400000 */
[----:B------:R-:W-:-:S05]  /*c2a0*/  FFMA R12, R29, UR13, R12 ;  /* 0x0000000d1d0c7c23 */ /* 0x000fca000800000c */
[----:B------:R-:W-:-:S04]  /*c2b0*/  F2FP.BF16.F32.PACK_AB R12, RZ, R12 ;  /* 0x0000000cff0c723e */ /* 0x000fc800000010ff */
[----:B------:R-:W-:Y:S01]  /*c2c0*/  PRMT R14, R12, 0x7610, R14 ;  /* 0x000076100c0e7816 */ /* 0x000fe2000000000e */
[----:B------:R-:W-:-:S05]  /*c2d0*/  @P3 IMAD.MOV.U32 R12, RZ, RZ, R2 ;  /* 0x000000ffff0c3224 */ /* 0x000fca00078e0002 */
[----:B------:R0:W-:Y:S01]  /*c2e0*/  @P3 STG.E.U16 desc[UR14][R12.64+0x12], R14 ;  /* 0x0000120e0c003986 */ /* 0x0001e2000c10150e */
[----:B------:R-:W-:Y:S05]  /*c2f0*/  @!P4 BRA `(.L_x_410) ;  /* 0x000000000004c947 */ /* 0x000fea0003800000 */
[----:B------:R0:W5:Y:S02]  /*c300*/  LDG.E.LTC128B.U16 R15, desc[UR14][R8.64+0x10] ;  /* 0x0000100e080f7981 */ /* 0x000164000c1e1520 */
.L_x_410:
[----:B------:R-:W-:Y:S05]  /*c310*/  BSYNC B0 ;  /* 0x0000000000007941 */ /* 0x000fea0003800000 */
.L_x_409:
        /* <DEDUP_REMOVED lines=9> */
.L_x_412:
[----:B------:R-:W-:Y:S05]  /*c3b0*/  BSYNC B0 ;  /* 0x0000000000007941 */ /* 0x000fea0003800000 */
.L_x_411:
        /* <DEDUP_REMOVED lines=9> */
.L_x_414:
[----:B------:R-:W-:Y:S05]  /*c450*/  BSYNC B0 ;  /* 0x0000000000007941 */ /* 0x000fea0003800000 */
.L_x_413:
        /* <DEDUP_REMOVED lines=12> */
.L_x_416:
[----:B------:R-:W-:Y:S05]  /*c520*/  BSYNC B0 ;  /* 0x0000000000007941 */ /* 0x000fea0003800000 */
.L_x_415:
[----:B0----5:R-:W-:Y:S01]  /*c530*/  IMAD.U32 R12, R15, 0x10000, RZ ;  /* 0x000100000f0c7824 */ /* 0x021fe200078e00ff */
[----:B------:R-:W-:Y:S01]  /*c540*/  ISETP.GT.AND P4, PT, R0, 0x10, P1 ;  /* 0x000000100000780c */ /* 0x000fe20000f84270 */
[----:B------:R-:W-:Y:S01]  /*c550*/  @P3 IMAD.MOV.U32 R13, RZ, RZ, R7 ;  /* 0x000000ffff0d3224 */ /* 0x000fe200078e0007 */
[----:B------:R-:W-:Y:S01]  /*c560*/  BSSY B0, `(.L_x_417) ;  /* 0x0000009000007945 */ /* 0x000fe20003800000 */
        /* <DEDUP_REMOVED lines=8> */
.L_x_418:
[----:B------:R-:W-:Y:S05]  /*c5f0*/  BSYNC B0 ;  /* 0x0000000000007941 */ /* 0x000fea0003800000 */
.L_x_417:
        /* <DEDUP_REMOVED lines=9> */
.L_x_420:
[----:B------:R-:W-:Y:S05]  /*c690*/  BSYNC B0 ;  /* 0x0000000000007941 */ /* 0x000fea0003800000 */
.L_x_419:
        /* <DEDUP_REMOVED lines=9> */
.L_x_422:
[----:B------:R-:W-:Y:S05]  /*c730*/  BSYNC B0 ;  /* 0x0000000000007941 */ /* 0x000fea0003800000 */
.L_x_421:
[----:B0----5:R-:W-:Y:S01]  /*c740*/  IMAD.U32 R12, R15, 0x10000, RZ ;  /* 0x000100000f0c7824 */ /* 0x021fe200078e00ff */
[----:B------:R-:W-:Y:S01]  /*c750*/  ISETP.GT.AND P3, PT, R0, 0x19, P0 ;  /* 0x000000190000780c */ /* 0x000fe20000764270 */
[----:B------:R-:W-:Y:S02]  /*c760*/  BSSY B0, `(.L_x_423) ;  /* 0x000000a000007945 */ /* 0x000fe40003800000 */
[----:B------:R-:W-:Y:S01]  /*c770*/  FMUL R13, R12, UR16 ;  /* 0x000000100c0d7c20 */ /* 0x000fe20008400000 */
[----:B------:R-:W-:-:S03]  /*c780*/  @P4 IMAD.MOV.U32 R12, RZ, RZ, R2 ;  /* 0x000000ffff0c4224 */ /* 0x000fc600078e0002 */
[----:B------:R-:W-:-:S05]  /*c790*/  FFMA R13, R36, UR13, R13 ;  /* 0x0000000d240d7c23 */ /* 0x000fca000800000d */
[----:B------:R-:W-:-:S04]  /*c7a0*/  F2FP.BF16.F32.PACK_AB R13, RZ, R13 ;  /* 0x0000000dff0d723e */ /* 0x000fc800000010ff */
[----:B------:R-:W-:Y:S02]  /*c7b0*/  PRMT R14, R13, 0x7610, R14 ;  /* 0x000076100d0e7816 */ /* 0x000fe4000000000e */
[----:B------:R-:W-:-:S05]  /*c7c0*/  @P4 MOV R13, R7 ;  /* 0x00000007000d4202 */ /* 0x000fca0000000f00 */
[----:B------:R0:W-:Y:S01]  /*c7d0*/  @P4 STG.E.U16 desc[UR14][R12.64+0x30], R14 ;  /* 0x0000300e0c004986 */ /* 0x0001e2000c10150e */
[----:B------:R-:W-:Y:S05]  /*c7e0*/  @!P3 BRA `(.L_x_424) ;  /* 0x000000000004b947 */ /* 0x000fea0003800000 */
[----:B------:R0:W5:Y:S02]  /*c7f0*/  LDG.E.LTC128B.U16 R15, desc[UR14][R4.64+0x32] ;  /* 0x0000320e040f7981 */ /* 0x000164000c1e1520 */
.L_x_424:
[----:B------:R-:W-:Y:S05]  /*c800*/  BSYNC B0 ;  /* 0x0000000000007941 */ /* 0x000fea0003800000 */
.L_x_423:
        /* <DEDUP_REMOVED lines=12> */
.L_x_426:
[----:B------:R-:W-:Y:S05]  /*c8d0*/  BSYNC B0 ;  /* 0x0000000000007941 */ /* 0x000fea0003800000 */
.L_x_425:
        /* <DEDUP_REMOVED lines=9> */
.L_x_428:
[----:B------:R-:W-:Y:S05]  /*c970*/  BSYNC B0 ;  /* 0x0000000000007941 */ /* 0x000fea0003800000 */
.L_x_427:
        /* <DEDUP_REMOVED lines=9> */
.L_x_430:
[----:B------:R-:W-:Y:S05]  /*ca10*/  BSYNC B0 ;  /* 0x0000000000007941 */ /* 0x000fea0003800000 */
.L_x_429:
        /* <DEDUP_REMOVED lines=12> */
.L_x_432:
[----:B------:R-:W-:Y:S05]  /*cae0*/  BSYNC B0 ;  /* 0x0000000000007941 */ /* 0x000fea0003800000 */
.L_x_431:
        /* <DEDUP_REMOVED lines=12> */
.L_x_434:
[----:B------:R-:W-:Y:S05]  /*cbb0*/  BSYNC B0 ;  /* 0x0000000000007941 */ /* 0x000fea0003800000 */
.L_x_433:
        /* <DEDUP_REMOVED lines=9> */
.L_x_436:
[----:B------:R-:W-:Y:S05]  /*cc50*/  BSYNC B0 ;  /* 0x0000000000007941 */ /* 0x000fea0003800000 */
.L_x_435:
        /* <DEDUP_REMOVED lines=9> */
.L_x_438:
[----:B------:R-:W-:Y:S05]  /*ccf0*/  BSYNC B0 ;  /* 0x0000000000007941 */ /* 0x000fea0003800000 */
.L_x_437:
        /* <DEDUP_REMOVED lines=12> */
.L_x_440:
[----:B------:R-:W-:Y:S05]  /*cdc0*/  BSYNC B0 ;  /* 0x0000000000007941 */ /* 0x000fea0003800000 */
.L_x_439:
        /* <DEDUP_REMOVED lines=12> */
.L_x_442:
[----:B------:R-:W-:Y:S05]  /*ce90*/  BSYNC B0 ;  /* 0x0000000000007941 */ /* 0x000fea0003800000 */
.L_x_441:
        /* <DEDUP_REMOVED lines=9> */
.L_x_444:
[----:B------:R-:W-:Y:S05]  /*cf30*/  BSYNC B0 ;  /* 0x0000000000007941 */ /* 0x000fea0003800000 */
.L_x_443:
        /* <DEDUP_REMOVED lines=9> */
.L_x_446:
[----:B------:R-:W-:Y:S05]  /*cfd0*/  BSYNC B0 ;  /* 0x0000000000007941 */ /* 0x000fea0003800000 */
.L_x_445:
        /* <DEDUP_REMOVED lines=12> */
.L_x_448:
[----:B------:R-:W-:Y:S05]  /*d0a0*/  BSYNC B0 ;  /* 0x0000000000007941 */ /* 0x000fea0003800000 */
.L_x_447:
[----:B0----5:R-:W-:Y:S01]  /*d0b0*/  IMAD.U32 R12, R15, 0x10000, RZ ;  /* 0x000100000f0c7824 */ /* 0x021fe200078e00ff */
[----:B------:R-:W-:Y:S01]  /*d0c0*/  ISETP.GT.AND P4, PT, R0, 0x30, P1 ;  /* 0x000000300000780c */ /* 0x000fe20000f84270 */
[----:B------:R-:W-:Y:S01]  /*d0d0*/  @P3 IMAD.MOV.U32 R13, RZ, RZ, R7 ;  /* 0x000000ffff0d3224 */ /* 0x000fe200078e0007 */
[----:B------:R-:W-:Y:S01]  /*d0e0*/  BSSY B0, `(.L_x_449) ;  /* 0x0000009000007945 */ /* 0x000fe20003800000 */
[----:B------:R-:W-:-:S04]  /*d0f0*/  FMUL R12, R12, UR16 ;  /* 0x000000100c0c7c20 */ /* 0x000fc80008400000 */
[----:B------:R-:W-:-:S05]  /*d100*/  FFMA R12, R49, UR13, R12 ;  /* 0x0000000d310c7c23 */ /* 0x000fca000800000c */
[----:B------:R-:W-:-:S04]  /*d110*/  F2FP.BF16.F32.PACK_AB R12, RZ, R12 ;  /* 0x0000000cff0c723e */ /* 0x000fc800000010ff */
[----:B------:R-:W-:Y:S02]  /*d120*/  PRMT R14, R12, 0x7610, R14 ;  /* 0x000076100c0e7816 */ /* 0x000fe4000000000e */
[----:B------:R-:W-:-:S05]  /*d130*/  @P3 MOV R12, R2 ;  /* 0x00000002000c3202 */ /* 0x000fca0000000f00 */
[----:B------:R0:W-:Y:S01]  /*d140*/  @P3 STG.E.U16 desc[UR14][R12.64+0x62], R14 ;  /* 0x0000620e0c003986 */ /* 0x0001e2000c10150e */
[----:B------:R-:W-:Y:S05]  /*d150*/  @!P4 BRA `(.L_x_450) ;  /* 0x000000000004c947 */ /* 0x000fea0003800000 */
[----:B------:R0:W5:Y:S02]  /*d160*/  LDG.E.LTC128B.U16 R15, desc[UR14][R8.64+0x60] ;  /* 0x0000600e080f7981 */ /* 0x000164000c1e1520 */
.L_x_450:
[----:B------:R-:W-:Y:S05]  /*d170*/  BSYNC B0 ;  /* 0x0000000000007941 */ /* 0x000fea0003800000 */
.L_x_449:
[----:B-----5:R-:W-:Y:S01]  /*d180*/  IMAD.U32 R11, R15, 0x10000, RZ ;  /* 0x000100000f0b7824 */ /* 0x020fe200078e00ff */
[----:B------:R-:W-:Y:S01]  /*d190*/  ISETP.GT.AND P3, PT, R0, 0x31, P1 ;  /* 0x000000310000780c */ /* 0x000fe20000f64270 */
[----:B------:R-:W-:Y:S02]  /*d1a0*/  BSSY B0, `(.L_x_451) ;  /* 0x0000008000007945 */ /* 0x000fe40003800000 */
[----:B------:R-:W-:-:S04]  /*d1b0*/  FMUL R11, R11, UR16 ;  /* 0x000000100b0b7c20 */ /* 0x000fc80008400000 */
[----:B------:R-:W-:-:S05]  /*d1c0*/  FFMA R11, R50, UR13, R11 ;  /* 0x0000000d320b7c23 */ /* 0x000fca000800000b */
[----:B0-----:R-:W-:Y:S02]  /*d1d0*/  F2FP.BF16.F32.PACK_AB R12, RZ, R11 ;  /* 0x0000000bff0c723e */ /* 0x001fe400000010ff */
[----:B------:R-:W-:-:S05]  /*d1e0*/  IADD3.X R11, R7, UR5, RZ, P2, !PT ;  /* 0x00000005070b7c10 */ /* 0x000fca00097fe4ff */
[----:B------:R0:W-:Y:S01]  /*d1f0*/  @P4 STG.E.U16 desc[UR14][R10.64+0x60], R12 ;  /* 0x0000600c0a004986 */ /* 0x0001e2000c10150e */
[----:B------:R-:W-:Y:S05]  /*d200*/  @!P3 BRA `(.L_x_452) ;  /* 0x000000000004b947 */ /* 0x000fea0003800000 */
[----:B------:R0:W5:Y:S02]  /*d210*/  LDG.E.LTC128B.U16 R15, desc[UR14][R8.64+0x62] ;  /* 0x0000620e080f7981 */ /* 0x000164000c1e1520 */
.L_x_452:
[----:B------:R-:W-:Y:S05]  /*d220*/  BSYNC B0 ;  /* 0x0000000000007941 */ /* 0x000fea0003800000 */
.L_x_451:
[----:B0----5:R-:W-:Y:S01]  /*d230*/  IMAD.U32 R12, R15, 0x10000, RZ ;  /* 0x000100000f0c7824 */ /* 0x021fe200078e00ff */
[----:B------:R-:W-:Y:S01]  /*d240*/  ISETP.GT.AND P2, PT, R0, 0x38, P0 ;  /* 0x000000380000780c */ /* 0x000fe20000744270 */
[----:B------:R-:W-:Y:S02]  /*d250*/  BSSY B0, `(.L_x_453) ;  /* 0x000000a000007945 */ /* 0x000fe40003800000 */
        /* <DEDUP_REMOVED lines=9> */
.L_x_454:
[----:B------:R-:W-:Y:S05]  /*d2f0*/  BSYNC B0 ;  /* 0x0000000000007941 */ /* 0x000fea0003800000 */
.L_x_453:
        /* <DEDUP_REMOVED lines=12> */
.L_x_456:
[----:B------:R-:W-:Y:S05]  /*d3c0*/  BSYNC B0 ;  /* 0x0000000000007941 */ /* 0x000fea0003800000 */
.L_x_455:
        /* <DEDUP_REMOVED lines=12> */
.L_x_458:
[----:B------:R-:W-:Y:S05]  /*d490*/  BSYNC B0 ;  /* 0x0000000000007941 */ /* 0x000fea0003800000 */
.L_x_457:
[----:B0----5:R-:W-:Y:S01]  /*d4a0*/  IMAD.U32 R12, R15, 0x10000, RZ ;  /* 0x000100000f0c7824 */ /* 0x021fe200078e00ff */
[----:B------:R-:W-:Y:S01]  /*d4b0*/  ISETP.GT.AND P3, PT, R0, 0x39, P1 ;  /* 0x000000390000780c */ /* 0x000fe20000f64270 */
[----:B------:R-:W-:Y:S02]  /*d4c0*/  BSSY B0, `(.L_x_459) ;  /* 0x000000a000007945 */ /* 0x000fe40003800000 */
[----:B------:R-:W-:Y:S01]  /*d4d0*/  FMUL R13, R12, UR16 ;  /* 0x000000100c0d7c20 */ /* 0x000fe20008400000 */
[----:B------:R-:W-:-:S03]  /*d4e0*/  IADD3 R12, R2, UR8, RZ ;  /* 0x00000008020c7c10 */ /* 0x000fc6000fffe0ff */
[----:B------:R-:W-:-:S05]  /*d4f0*/  FFMA R13, R54, UR13, R13 ;  /* 0x0000000d360d7c23 */ /* 0x000fca000800000d */
[----:B------:R-:W-:-:S04]  /*d500*/  F2FP.BF16.F32.PACK_AB R13, RZ, R13 ;  /* 0x0000000dff0d723e */ /* 0x000fc800000010ff */
[----:B------:R-:W-:Y:S01]  /*d510*/  PRMT R14, R13, 0x7610, R14 ;  /* 0x000076100d0e7816 */ /* 0x000fe2000000000e */
[----:B------:R-:W-:-:S05]  /*d520*/  @P2 IMAD.MOV.U32 R13, RZ, RZ, R11 ;  /* 0x000000ffff0d2224 */ /* 0x000fca00078e000b */
[----:B------:R0:W-:Y:S01]  /*d530*/  @P2 STG.E.U16 desc[UR14][R12.64+0x70], R14 ;  /* 0x0000700e0c002986 */ /* 0x0001e2000c10150e */
[----:B------:R-:W-:Y:S05]  /*d540*/  @!P3 BRA `(.L_x_460) ;  /* 0x000000000004b947 */ /* 0x000fea0003800000 */
[----:B------:R0:W5:Y:S02]  /*d550*/  LDG.E.LTC128B.U16 R15, desc[UR14][R8.64+0x72] ;  /* 0x0000720e080f7981 */ /* 0x000164000c1e1520 */
.L_x_460:
[----:B------:R-:W-:Y:S05]  /*d560*/  BSYNC B0 ;  /* 0x0000000000007941 */ /* 0x000fea0003800000 */
.L_x_459:
        /* <DEDUP_REMOVED lines=12> */
.L_x_462:
[----:B------:R-:W-:Y:S05]  /*d630*/  BSYNC B0 ;  /* 0x0000000000007941 */ /* 0x000fea0003800000 */
.L_x_461:
        /* <DEDUP_REMOVED lines=12> */
.L_x_464:
[----:B------:R-:W-:Y:S05]  /*d700*/  BSYNC B0 ;  /* 0x0000000000007941 */ /* 0x000fea0003800000 */
.L_x_463:
        /* <DEDUP_REMOVED lines=12> */
.L_x_466:
[----:B------:R-:W-:Y:S05]  /*d7d0*/  BSYNC B0 ;  /* 0x0000000000007941 */ /* 0x000fea0003800000 */
.L_x_465:
[----:B0----5:R-:W-:Y:S01]  /*d7e0*/  IMAD.U32 R12, R15, 0x10000, RZ ;  /* 0x000100000f0c7824 */ /* 0x021fe200078e00ff */
[----:B------:R-:W-:Y:S01]  /*d7f0*/  ISETP.GT.AND P3, PT, R0, 0x41, P1 ;  /* 0x000000410000780c */ /* 0x000fe20000f64270 */
[----:B------:R-:W-:Y:S02]  /*d800*/  BSSY B0, `(.L_x_467) ;  /* 0x000000a000007945 */ /* 0x000fe40003800000 */
[----:B------:R-:W-:Y:S01]  /*d810*/  FMUL R13, R12, UR16 ;  /* 0x000000100c0d7c20 */ /* 0x000fe20008400000 */
[----:B------:R-:W-:-:S03]  /*d820*/  VIADD R12, R2, UR8 ;  /* 0x00000008020c7c36 */ /* 0x000fc60008000000 */
[----:B------:R-:W-:-:S05]  /*d830*/  FFMA R13, R58, UR13, R13 ;  /* 0x0000000d3a0d7c23 */ /* 0x000fca000800000d */
[----:B------:R-:W-:-:S04]  /*d840*/  F2FP.BF16.F32.PACK_AB R13, RZ, R13 ;  /* 0x0000000dff0d723e */ /* 0x000fc800000010ff */
[----:B------:R-:W-:Y:S02]  /*d850*/  PRMT R14, R13, 0x7610, R14 ;  /* 0x000076100d0e7816 */ /* 0x000fe4000000000e */
[----:B------:R-:W-:-:S05]  /*d860*/  @P2 MOV R13, R11 ;  /* 0x0000000b000d2202 */ /* 0x000fca0000000f00 */
[----:B------:R0:W-:Y:S01]  /*d870*/  @P2 STG.E.U16 desc[UR14][R12.64+0x80], R14 ;  /* 0x0000800e0c002986 */ /* 0x0001e2000c10150e */
[----:B------:R-:W-:Y:S05]  /*d880*/  @!P3 BRA `(.L_x_468) ;  /* 0x000000000004b947 */ /* 0x000fea0003800000 */
[----:B------:R0:W5:Y:S02]  /*d890*/  LDG.E.LTC128B.U16 R15, desc[UR14][R8.64+0x82] ;  /* 0x0000820e080f7981 */ /* 0x000164000c1e1520 */
.L_x_468:
[----:B------:R-:W-:Y:S05]  /*d8a0*/  BSYNC B0 ;  /* 0x0000000000007941 */ /* 0x000fea0003800000 */
.L_x_467:
        /* <DEDUP_REMOVED lines=12> */
.L_x_470:
[----:B------:R-:W-:Y:S05]  /*d970*/  BSYNC B0 ;  /* 0x0000000000007941 */ /* 0x000fea0003800000 */
.L_x_469:
        /* <DEDUP_REMOVED lines=12> */
.L_x_472:
[----:B------:R-:W-:Y:S05]  /*da40*/  BSYNC B0 ;  /* 0x0000000000007941 */ /* 0x000fea0003800000 */
.L_x_471:
        /* <DEDUP_REMOVED lines=12> */
.L_x_474:
[----:B------:R-:W-:Y:S05]  /*db10*/  BSYNC B0 ;  /* 0x0000000000007941 */ /* 0x000fea0003800000 */
.L_x_473:
[----:B0----5:R-:W-:Y:S01]  /*db20*/  IMAD.U32 R12, R15, 0x10000, RZ ;  /* 0x000100000f0c7824 */ /* 0x021fe200078e00ff */
[----:B------:R-:W-:Y:S01]  /*db30*/  ISETP.GT.AND P3, PT, R0, 0x49, P1 ;  /* 0x000000490000780c */ /* 0x000fe20000f64270 */
[----:B------:R-:W-:Y:S02]  /*db40*/  BSSY B0, `(.L_x_475) ;  /* 0x000000a000007945 */ /* 0x000fe40003800000 */
[----:B------:R-:W-:Y:S01]  /*db50*/  FMUL R13, R12, UR16 ;  /* 0x000000100c0d7c20 */ /* 0x000fe20008400000 */
[----:B------:R-:W-:-:S03]  /*db60*/  VIADD R12, R2, UR8 ;  /* 0x00000008020c7c36 */ /* 0x000fc60008000000 */
[----:B------:R-:W-:-:S05]  /*db70*/  FFMA R13, R62, UR13, R13 ;  /* 0x0000000d3e0d7c23 */ /* 0x000fca000800000d */
[----:B------:R-:W-:-:S04]  /*db80*/  F2FP.BF16.F32.PACK_AB R13, RZ, R13 ;  /* 0x0000000dff0d723e */ /* 0x000fc800000010ff */
[----:B------:R-:W-:Y:S01]  /*db90*/  PRMT R14, R13, 0x7610, R14 ;  /* 0x000076100d0e7816 */ /* 0x000fe2000000000e */
[----:B------:R-:W-:-:S05]  /*dba0*/  @P2 IMAD.MOV.U32 R13, RZ, RZ, R11 ;  /* 0x000000ffff0d2224 */ /* 0x000fca00078e000b */
[----:B------:R0:W-:Y:S01]  /*dbb0*/  @P2 STG.E.U16 desc[UR14][R12.64+0x90], R14 ;  /* 0x0000900e0c002986 */ /* 0x0001e2000c10150e */
[----:B------:R-:W-:Y:S05]  /*dbc0*/  @!P3 BRA `(.L_x_476) ;  /* 0x000000000004b947 */ /* 0x000fea0003800000 */
[----:B------:R0:W5:Y:S02]  /*dbd0*/  LDG.E.LTC128B.U16 R15, desc[UR14][R8.64+0x92] ;  /* 0x0000920e080f7981 */ /* 0x000164000c1e1520 */
.L_x_476:
[----:B------:R-:W-:Y:S05]  /*dbe0*/  BSYNC B0 ;  /* 0x0000000000007941 */ /* 0x000fea0003800000 */
.L_x_475:
[----:B0----5:R-:W-:Y:S01]  /*dbf0*/  SHF.L.U32 R12, R15, 0x10, RZ ;  /* 0x000000100f0c7819 */ /* 0x021fe200000006ff */
[----:B------:R-:W-:Y:S01]  /*dc00*/  BSSY B0, `(.L_x_477) ;  /* 0x000000b000007945 */ /* 0x000fe20003800000 */
[----:B------:R-:W-:-:S03]  /*dc10*/  ISETP.GT.AND P2, PT, R0, 0x50, P0 ;  /* 0x000000500000780c */ /* 0x000fc60000744270 */
        /* <DEDUP_REMOVED lines=9> */
.L_x_478:
[----:B------:R-:W-:Y:S05]  /*dcb0*/  BSYNC B0 ;  /* 0x0000000000007941 */ /* 0x000fea0003800000 */
.L_x_477:
        /* <DEDUP_REMOVED lines=12> */
.L_x_480:
[----:B------:R-:W-:Y:S05]  /*dd80*/  BSYNC B0 ;  /* 0x0000000000007941 */ /* 0x000fea0003800000 */
.L_x_479:
        /* <DEDUP_REMOVED lines=12> */
.L_x_482:
[----:B------:R-:W-:Y:S05]  /*de50*/  BSYNC B0 ;  /* 0x0000000000007941 */ /* 0x000fea0003800000 */
.L_x_481:
        /* <DEDUP_REMOVED lines=12> */
.L_x_484:
[----:B------:R-:W-:Y:S05]  /*df20*/  BSYNC B0 ;  /* 0x0000000000007941 */ /* 0x000fea0003800000 */
.L_x_483:
[----:B0----5:R-:W-:Y:S01]  /*df30*/  IMAD.U32 R12, R15, 0x10000, RZ ;  /* 0x000100000f0c7824 */ /* 0x021fe200078e00ff */
[----:B------:R-:W-:Y:S01]  /*df40*/  ISETP.GT.AND P2, PT, R0, 0x58, P0 ;  /* 0x000000580000780c */ /* 0x000fe20000744270 */
[----:B------:R-:W-:Y:S02]  /*df50*/  BSSY B0, `(.L_x_485) ;  /* 0x000000a000007945 */ /* 0x000fe40003800000 */
[----:B------:R-:W-:-:S04]  /*df60*/  FMUL R12, R12, UR16 ;  /* 0x000000100c0c7c20 */ /* 0x000fc80008400000 */
[----:B------:R-:W-:-:S05]  /*df70*/  FFMA R12, R67, UR13, R12 ;  /* 0x0000000d430c7c23 */ /* 0x000fca000800000c */
[----:B------:R-:W-:Y:S02]  /*df80*/  F2FP.BF16.F32.PACK_AB R13, RZ, R12 ;  /* 0x0000000cff0d723e */ /* 0x000fe400000010ff */
[----:B------:R-:W-:Y:S02]  /*df90*/  IADD3 R12, R2, UR8, RZ ;  /* 0x00000008020c7c10 */ /* 0x000fe4000fffe0ff */
[----:B------:R-:W-:Y:S01]  /*dfa0*/  PRMT R14, R13, 0x7610, R14 ;  /* 0x000076100d0e7816 */ /* 0x000fe2000000000e */
[----:B------:R-:W-:-:S05]  /*dfb0*/  @P3 IMAD.MOV.U32 R13, RZ, RZ, R11 ;  /* 0x000000ffff0d3224 */ /* 0x000fca00078e000b */
[----:B------:R0:W-:Y:S01]  /*dfc0*/  @P3 STG.E.U16 desc[UR14][R12.64+0xa2], R14 ;  /* 0x0000a20e0c003986 */ /* 0x0001e2000c10150e */
[----:B------:R-:W-:Y:S05]  /*dfd0*/  @!P2 BRA `(.L_x_486) ;  /* 0x000000000004a947 */ /* 0x000fea0003800000 */
[----:B------:R0:W5:Y:S02]  /*dfe0*/  LDG.E.LTC128B.U16 R15, desc[UR14][R4.64+0xb0] ;  /* 0x0000b00e040f7981 */ /* 0x000164000c1e1520 */
.L_x_486:
[----:B------:R-:W-:Y:S05]  /*dff0*/  BSYNC B0 ;  /* 0x0000000000007941 */ /* 0x000fea0003800000 */
.L_x_485:
        /* <DEDUP_REMOVED lines=12> */
.L_x_488:
[----:B------:R-:W-:Y:S05]  /*e0c0*/  BSYNC B0 ;  /* 0x0000000000007941 */ /* 0x000fea0003800000 */
.L_x_487:
        /* <DEDUP_REMOVED lines=12> */
.L_x_490:
[----:B------:R-:W-:Y:S05]  /*e190*/  BSYNC B0 ;  /* 0x0000000000007941 */ /* 0x000fea0003800000 */
.L_x_489:
        /* <DEDUP_REMOVED lines=12> */
.L_x_492:
[----:B------:R-:W-:Y:S05]  /*e260*/  BSYNC B0 ;  /* 0x0000000000007941 */ /* 0x000fea0003800000 */
.L_x_491:
[----:B0----5:R-:W-:Y:S01]  /*e270*/  IMAD.U32 R12, R15, 0x10000, RZ ;  /* 0x000100000f0c7824 */ /* 0x021fe200078e00ff */
[----:B------:R-:W-:Y:S01]  /*e280*/  ISETP.GT.AND P2, PT, R0, 0x60, P0 ;  /* 0x000000600000780c */ /* 0x000fe20000744270 */
[----:B------:R-:W-:Y:S02]  /*e290*/  BSSY B0, `(.L_x_493) ;  /* 0x000000a000007945 */ /* 0x000fe40003800000 */
[----:B------:R-:W-:-:S04]  /*e2a0*/  FMUL R12, R12, UR16 ;  /* 0x000000100c0c7c20 */ /* 0x000fc80008400000 */
[----:B------:R-:W-:-:S05]  /*e2b0*/  FFMA R12, R71, UR13, R12 ;  /* 0x0000000d470c7c23 */ /* 0x000fca000800000c */
[----:B------:R-:W-:Y:S01]  /*e2c0*/  F2FP.BF16.F32.PACK_AB R13, RZ, R12 ;  /* 0x0000000cff0d723e */ /* 0x000fe200000010ff */
[----:B------:R-:W-:-:S03]  /*e2d0*/  VIADD R12, R2, UR8 ;  /* 0x00000008020c7c36 */ /* 0x000fc60008000000 */
[----:B------:R-:W-:Y:S02]  /*e2e0*/  PRMT R14, R13, 0x7610, R14 ;  /* 0x000076100d0e7816 */ /* 0x000fe4000000000e */
[----:B------:R-:W-:-:S05]  /*e2f0*/  @P3 MOV R13, R11 ;  /* 0x0000000b000d3202 */ /* 0x000fca0000000f00 */
[----:B------:R0:W-:Y:S01]  /*e300*/  @P3 STG.E.U16 desc[UR14][R12.64+0xb2], R14 ;  /* 0x0000b20e0c003986 */ /* 0x0001e2000c10150e */
[----:B------:R-:W-:Y:S05]  /*e310*/  @!P2 BRA `(.L_x_494) ;  /* 0x000000000004a947 */ /* 0x000fea0003800000 */
[----:B------:R0:W5:Y:S02]  /*e320*/  LDG.E.LTC128B.U16 R15, desc[UR14][R4.64+0xc0] ;  /* 0x0000c00e040f7981 */ /* 0x000164000c1e1520 */
.L_x_494:
[----:B------:R-:W-:Y:S05]  /*e330*/  BSYNC B0 ;  /* 0x0000000000007941 */ /* 0x000fea0003800000 */
.L_x_493:
        /* <DEDUP_REMOVED lines=12> */
.L_x_496:
[----:B------:R-:W-:Y:S05]  /*e400*/  BSYNC B0 ;  /* 0x0000000000007941 */ /* 0x000fea0003800000 */
.L_x_495:
        /* <DEDUP_REMOVED lines=12> */
.L_x_498:
[----:B------:R-:W-:Y:S05]  /*e4d0*/  BSYNC B0 ;  /* 0x0000000000007941 */ /* 0x000fea0003800000 */
.L_x_497:
        /* <DEDUP_REMOVED lines=12> */
.L_x_500:
[----:B------:R-:W-:Y:S05]  /*e5a0*/  BSYNC B0 ;  /* 0x0000000000007941 */ /* 0x000fea0003800000 */
.L_x_499:
        /* <DEDUP_REMOVED lines=12> */
.L_x_502:
[----:B------:R-:W-:Y:S05]  /*e670*/  BSYNC B0 ;  /* 0x0000000000007941 */ /* 0x000fea0003800000 */
.L_x_501:
[----:B0----5:R-:W-:Y:S01]  /*e680*/  SHF.L.U32 R12, R15, 0x10, RZ ;  /* 0x000000100f0c7819 */ /* 0x021fe200000006ff */
[----:B------:R-:W-:Y:S01]  /*e690*/  BSSY B0, `(.L_x_503) ;  /* 0x000000b000007945 */ /* 0x000fe20003800000 */
[----:B------:R-:W-:-:S03]  /*e6a0*/  ISETP.GT.AND P3, PT, R0, 0x69, P0 ;  /* 0x000000690000780c */ /* 0x000fc60000764270 */
        /* <DEDUP_REMOVED lines=9> */
.L_x_504:
[----:B------:R-:W-:Y:S05]  /*e740*/  BSYNC B0 ;  /* 0x0000000000007941 */ /* 0x000fea0003800000 */
.L_x_503:
        /* <DEDUP_REMOVED lines=12> */
.L_x_506:
[----:B------:R-:W-:Y:S05]  /*e810*/  BSYNC B0 ;  /* 0x0000000000007941 */ /* 0x000fea0003800000 */
.L_x_505:
        /* <DEDUP_REMOVED lines=12> */
.L_x_508:
[----:B------:R-:W-:Y:S05]  /*e8e0*/  BSYNC B0 ;  /* 0x0000000000007941 */ /* 0x000fea0003800000 */
.L_x_507:
        /* <DEDUP_REMOVED lines=12> */
.L_x_510:
[----:B------:R-:W-:Y:S05]  /*e9b0*/  BSYNC B0 ;  /* 0x0000000000007941 */ /* 0x000fea0003800000 */
.L_x_509:
[----:B0----5:R-:W-:Y:S01]  /*e9c0*/  IMAD.U32 R12, R15, 0x10000, RZ ;  /* 0x000100000f0c7824 */ /* 0x021fe200078e00ff */
[----:B------:R-:W-:Y:S01]  /*e9d0*/  ISETP.GT.AND P3, PT, R0, 0x71, P0 ;  /* 0x000000710000780c */ /* 0x000fe20000764270 */
[----:B------:R-:W-:Y:S02]  /*e9e0*/  BSSY B0, `(.L_x_511) ;  /* 0x000000a000007945 */ /* 0x000fe40003800000 */
[----:B------:R-:W-:Y:S01]  /*e9f0*/  FMUL R13, R12, UR16 ;  /* 0x000000100c0d7c20 */ /* 0x000fe20008400000 */
[----:B------:R-:W-:-:S03]  /*ea00*/  @P2 MOV R12, R2 ;  /* 0x00000002000c2202 */ /* 0x000fc60000000f00 */
[----:B------:R-:W-:-:S05]  /*ea10*/  FFMA R13, R80, UR13, R13 ;  /* 0x0000000d500d7c23 */ /* 0x000fca000800000d */
[----:B------:R-:W-:-:S04]  /*ea20*/  F2FP.BF16.F32.PACK_AB R13, RZ, R13 ;  /* 0x0000000dff0d723e */ /* 0x000fc800000010ff */
[----:B------:R-:W-:Y:S01]  /*ea30*/  PRMT R14, R13, 0x7610, R14 ;  /* 0x000076100d0e7816 */ /* 0x000fe2000000000e */
[----:B------:R-:W-:-:S05]  /*ea40*/  @P2 IMAD.MOV.U32 R13, RZ, RZ, R7 ;  /* 0x000000ffff0d2224 */ /* 0x000fca00078e0007 */
[----:B------:R0:W-:Y:S01]  /*ea50*/  @P2 STG.E.U16 desc[UR14][R12.64+0xe0], R14 ;  /* 0x0000e00e0c002986 */ /* 0x0001e2000c10150e */
[----:B------:R-:W-:Y:S05]  /*ea60*/  @!P3 BRA `(.L_x_512) ;  /* 0x000000000004b947 */ /* 0x000fea0003800000 */
[----:B------:R0:W5:Y:S02]  /*ea70*/  LDG.E.LTC128B.U16 R15, desc[UR14][R4.64+0xe2] ;  /* 0x0000e20e040f7981 */ /* 0x000164000c1e1520 */
.L_x_512:
[----:B------:R-:W-:Y:S05]  /*ea80*/  BSYNC B0 ;  /* 0x0000000000007941 */ /* 0x000fea0003800000 */
.L_x_511:
        /* <DEDUP_REMOVED lines=12> */
.L_x_514:
[----:B------:R-:W-:Y:S05]  /*eb50*/  BSYNC B0 ;  /* 0x0000000000007941 */ /* 0x000fea0003800000 */
.L_x_513:
        /* <DEDUP_REMOVED lines=12> */
.L_x_516:
[----:B------:R-:W-:Y:S05]  /*ec20*/  BSYNC B0 ;  /* 0x0000000000007941 */ /* 0x000fea0003800000 */
.L_x_515:
        /* <DEDUP_REMOVED lines=12> */
.L_x_518:
[----:B------:R-:W-:Y:S05]  /*ecf0*/  BSYNC B0 ;  /* 0x0000000000007941 */ /* 0x000fea0003800000 */
.L_x_517:
        /* <DEDUP_REMOVED lines=12> */
.L_x_520:
[----:B------:R-:W-:Y:S05]  /*edc0*/  BSYNC B0 ;  /* 0x0000000000007941 */ /* 0x000fea0003800000 */
.L_x_519:
[----:B01--45:R-:W-:Y:S01]  /*edd0*/  IMAD.U32 R4, R15, 0x10000, RZ ;  /* 0x000100000f047824 */ /* 0x033fe200078e00ff */
[----:B------:R-:W-:Y:S01]  /*ede0*/  ISETP.GT.AND P2, PT, R0, 0x78, P1 ;  /* 0x000000780000780c */ /* 0x000fe20000f44270 */
[----:B------:R-:W-:Y:S01]  /*edf0*/  @P0 IMAD.MOV.U32 R6, RZ, RZ, R2 ;  /* 0x000000ffff060224 */ /* 0x000fe200078e0002 */
[----:B------:R-:W-:Y:S01]  /*ee00*/  BSSY B0, `(.L_x_521) ;  /* 0x0000007000007945 */ /* 0x000fe20003800000 */
[----:B------:R-:W-:-:S04]  /*ee10*/  FMUL R4, R4, UR16 ;  /* 0x0000001004047c20 */ /* 0x000fc80008400000 */
[----:B------:R-:W-:-:S05]  /*ee20*/  FFMA R4, R85, UR13, R4 ;  /* 0x0000000d55047c23 */ /* 0x000fca0008000004 */
[----:B------:R-:W-:-:S05]  /*ee30*/  F2FP.BF16.F32.PACK_AB R4, RZ, R4 ;  /* 0x00000004ff04723e */ /* 0x000fca00000010ff */
[----:B------:R0:W-:Y:S01]  /*ee40*/  @P0 STG.E.U16 desc[UR14][R6.64+0xf2], R4 ;  /* 0x0000f20406000986 */ /* 0x0001e2000c10150e */
[----:B------:R-:W-:Y:S05]  /*ee50*/  @!P2 BRA `(.L_x_522) ;  /* 0x000000000004a947 */ /* 0x000fea0003800000 */
[----:B------:R1:W5:Y:S02]  /*ee60*/  LDG.E.LTC128B.U16 R15, desc[UR14][R8.64+0xf0] ;  /* 0x0000f00e080f7981 */ /* 0x000364000c1e1520 */
.L_x_522:
[----:B------:R-:W-:Y:S05]  /*ee70*/  BSYNC B0 ;  /* 0x0000000000007941 */ /* 0x000fea0003800000 */
.L_x_521:
        /* <DEDUP_REMOVED lines=12> */
.L_x_524:
[----:B------:R-:W-:Y:S05]  /*ef40*/  BSYNC B0 ;  /* 0x0000000000007941 */ /* 0x000fea0003800000 */
.L_x_523:
[----:B-----5:R-:W-:Y:S02]  /*ef50*/  IMAD.U32 R15, R15, 0x10000, RZ ;  /* 0x000100000f0f7824 */ /* 0x020fe400078e00ff */
[----:B------:R-:W-:Y:S02]  /*ef60*/  VIADD R2, R2, UR8 ;  /* 0x0000000802027c36 */ /* 0x000fe40008000000 */
[----:B0-----:R-:W-:-:S04]  /*ef70*/  FMUL R0, R15, UR16 ;  /* 0x000000100f007c20 */ /* 0x001fc80008400000 */
[----:B------:R-:W-:Y:S01]  /*ef80*/  FFMA R0, R87, UR13, R0 ;  /* 0x0000000d57007c23 */ /* 0x000fe20008000000 */
[----:B------:R-:W-:Y:S06]  /*ef90*/  @!P1 EXIT ;  /* 0x000000000000994d */ /* 0x000fec0003800000 */
[----:B------:R-:W-:Y:S01]  /*efa0*/  F2FP.BF16.F32.PACK_AB R0, RZ, R0 ;  /* 0x00000000ff00723e */ /* 0x000fe200000010ff */
[----:B------:R-:W-:-:S05]  /*efb0*/  IMAD.MOV.U32 R3, RZ, RZ, R11 ;  /* 0x000000ffff037224 */ /* 0x000fca00078e000b */
[----:B------:R-:W-:Y:S01]  /*efc0*/  STG.E.U16 desc[UR14][R2.64+0xf2], R0 ;  /* 0x0000f20002007986 */ /* 0x000fe2000c10150e */
[----:B------:R-:W-:Y:S05]  /*efd0*/  EXIT ;  /* 0x000000000000794d */ /* 0x000fea0003800000 */
.L_x_22:
[----:B------:R-:W2:Y:S01]  /*efe0*/  LDL.LU R7, [R1+0x8] ;  /* 0x0000080001077983 */ /* 0x000ea20000300800 */
[----:B------:R-:W-:-:S03]  /*eff0*/  ULDC.64 UR6, c[0x0][0x5c8] ;  /* 0x0001720000067ab9 */ /* 0x000fc60000000a00 */
[----:B------:R-:W3:Y:S04]  /*f000*/  LDL.LU R6, [R1+0xc] ;  /* 0x00000c0001067983 */ /* 0x000ee80000300800 */
[----:B------:R-:W4:Y:S04]  /*f010*/  LDL.LU R8, [R1+0x18] ;  /* 0x0000180001087983 */ /* 0x000f280000300800 */
[----:B------:R-:W5:Y:S04]  /*f020*/  LDL.LU R252, [R1+0x4c] ;  /* 0x00004c0001fc7983 */ /* 0x000f680000300800 */
        /* <DEDUP_REMOVED lines=35> */
[----:B------:R-:W5:Y:S01]  /*f260*/  LDL.LU R232, [R1+0xdc] ;  /* 0x0000dc0001e87983 */ /* 0x000f620000300800 */
[----:B------:R-:W-:-:S03]  /*f270*/  LEA R2, P2, R4, UR6, 0x1 ;  /* 0x0000000604027c11 */ /* 0x000fc6000f8408ff */
[----:B------:R-:W5:Y:S04]  /*f280*/  LDL.LU R231, [R1+0xe0] ;  /* 0x0000e00001e77983 */ /* 0x000f680000300800 */
[----:B------:R-:W5:Y:S04]  /*f290*/  LDL.LU R233, [R1+0xe4] ;  /* 0x0000e40001e97983 */ /* 0x000f680000300800 */
[----:B------:R-:W5:Y:S04]  /*f2a0*/  LDL.LU R234, [R1+0xe8] ;  /* 0x0000e80001ea7983 */ /* 0x000f680000300800 */
[----:B------:R-:W5:Y:S01]  /*f2b0*/  LDL.LU R235, [R1+0xec] ;  /* 0x0000ec0001eb7983 */ /* 0x000f620000300800 */
[----:B------:R-:W-:-:S03]  /*f2c0*/  LEA.HI.X R3, R4, UR7, R3, 0x1, P2 ;  /* 0x0000000704037c11 */ /* 0x000fc600090f0c03 */
[----:B------:R-:W5:Y:S04]  /*f2d0*/  LDL.LU R236, [R1+0xf0] ;  /* 0x0000f00001ec7983 */ /* 0x000f680000300800 */
[----:B------:R-:W5:Y:S04]  /*f2e0*/  LDL.LU R237, [R1+0xf4] ;  /* 0x0000f40001ed7983 */ /* 0x000f680000300800 */
[----:B------:R-:W5:Y:S04]  /*f2f0*/  LDL.LU R238, [R1+0xf8] ;  /* 0x0000f80001ee7983 */ /* 0x000f680000300800 */
[----:B------:R-:W5:Y:S04]  /*f300*/  LDL.LU R239, [R1+0xfc] ;  /* 0x0000fc0001ef7983 */ /* 0x000f680000300800 */
[----:B------:R-:W4:Y:S04]  /*f310*/  LDL.LU R4, [R1+0x4] ;  /* 0x0000040001047983 */ /* 0x000f280000300800 */
[----:B------:R-:W5:Y:S01]  /*f320*/  LDL.LU R5, [R1] ;  /* 0x0000000001057983 */ /* 0x000f620000300800 */
[----:B------:R-:W-:Y:S01]  /*f330*/  ISETP.GT.AND P2, PT, R0, 0x1, P0 ;  /* 0x000000010000780c */ /* 0x000fe20000744270 */
[----:B------:R-:W-:-:S02]  /*f340*/  USHF.L.U32 UR9, UR4, 0x1, URZ ;  /* 0x0000000104097899 */ /* 0x000fc4000800063f */
[----:B------:R-:W-:Y:S01]  /*f350*/  USHF.L.U64.HI UR8, UR4, 0x1, UR5 ;  /* 0x0000000104087899 */ /* 0x000fe20008010205 */
[----:B--2---:R-:W-:Y:S01]  /*f360*/  FMUL R7, R7, UR13 ;  /* 0x0000000d07077c20 */ /* 0x004fe20008400000 */
[----:B---3--:R-:W-:-:S04]  /*f370*/  FMUL R6, R6, UR13 ;  /* 0x0000000d06067c20 */ /* 0x008fc80008400000 */
[----:B------:R-:W-:Y:S02]  /*f380*/  F2FP.BF16.F32.PACK_AB R7, RZ, R7 ;  /* 0x00000007ff07723e */ /* 0x000fe400000010ff */
[----:B------:R-:W-:Y:S01]  /*f390*/  F2FP.BF16.F32.PACK_AB R6, RZ, R6 ;  /* 0x00000006ff06723e */ /* 0x000fe200000010ff */
[----:B----4-:R-:W-:Y:S01]  /*f3a0*/  FMUL R4, R4, UR13 ;  /* 0x0000000d04047c20 */ /* 0x010fe20008400000 */
[----:B-----5:R-:W-:-:S04]  /*f3b0*/  FMUL R5, R5, UR13 ;  /* 0x0000000d05057c20 */ /* 0x020fc80008400000 */
[----:B------:R-:W-:Y:S02]  /*f3c0*/  F2FP.BF16.F32.PACK_AB R4, RZ, R4 ;  /* 0x00000004ff04723e */ /* 0x000fe400000010ff */
[----:B------:R-:W-:-:S03]  /*f3d0*/  F2FP.BF16.F32.PACK_AB R5, RZ, R5 ;  /* 0x00000005ff05723e */ /* 0x000fc600000010ff */
[----:B------:R1:W-:Y:S04]  /*f3e0*/  @P2 STG.E.U16 desc[UR14][R2.64+0x2], R4 ;  /* 0x0000020402002986 */ /* 0x0003e8000c10150e */
[----:B------:R2:W-:Y:S01]  /*f3f0*/  @P1 STG.E.U16 desc[UR14][R2.64], R5 ;  /* 0x0000000502001986 */ /* 0x0005e2000c10150e */
[----:B------:R-:W-:-:S04]  /*f400*/  ISETP.GT.AND P1, PT, R14, 0x8, PT ;  /* 0x000000080e00780c */ /* 0x000fc80003f24270 */
[----:B------:R-:W-:Y:S02]  /*f410*/  ISETP.GT.AND P2, PT, R0, RZ, P1 ;  /* 0x000000ff0000720c */ /* 0x000fe40000f44270 */
[----:B-1----:R-:W-:-:S04]  /*f420*/  IADD3 R4, P3, R2, UR9, RZ ;  /* 0x0000000902047c10 */ /* 0x002fc8000ff7e0ff */
[----:B--2---:R-:W-:-:S07]  /*f430*/  IADD3.X R5, R3, UR8, RZ, P3, !PT ;  /* 0x0000000803057c10 */ /* 0x004fce0009ffe4ff */
[----:B------:R1:W-:Y:S01]  /*f440*/  @P2 STG.E.U16 desc[UR14][R4.64], R7 ;  /* 0x0000000704002986 */ /* 0x0003e2000c10150e */
[----:B------:R-:W-:-:S03]  /*f450*/  ISETP.GT.AND P2, PT, R0, 0x1, P1 ;  /* 0x000000010000780c */ /* 0x000fc60000f44270 */
[----:B-1----:R-:W2:Y:S10]  /*f460*/  LDL.LU R7, [R1+0x14] ;  /* 0x0000140001077983 */ /* 0x002eb40000300800 */
[----:B------:R1:W-:Y:S04]  /*f470*/  @P2 STG.E.U16 desc[UR14][R4.64+0x2], R6 ;  /* 0x0000020604002986 */ /* 0x0003e8000c10150e */
[----:B-1----:R-:W3:Y:S01]  /*f480*/  LDL.LU R6, [R1+0x10] ;  /* 0x0000100001067983 */ /* 0x002ee20000300800 */
[----:B------:R-:W-:Y:S01]  /*f490*/  ISETP.GT.AND P2, PT, R0, 0x8, P0 ;  /* 0x000000080000780c */ /* 0x000fe20000744270 */
[----:B------:R-:W-:Y:S01]  /*f4a0*/  FMUL R8, R8, UR13 ;  /* 0x0000000d08087c20 */ /* 0x000fe20008400000 */
[----:B------:R-:W-:-:S02]  /*f4b0*/  ISETP.GT.AND P3, PT, R0, 0x9, P0 ;  /* 0x000000090000780c */ /* 0x000fc40000764270 */
[----:B------:R-:W-:Y:S01]  /*f4c0*/  ISETP.GT.AND P4, PT, R0, 0x8, P1 ;  /* 0x000000080000780c */ /* 0x000fe20000f84270 */
[----:B--2---:R-:W-:-:S05]  /*f4d0*/  FMUL R7, R7, UR13 ;  /* 0x0000000d07077c20 */ /* 0x004fca0008400000 */
[----:B------:R-:W-:Y:S01]  /*f4e0*/  F2FP.BF16.F32.PACK_AB R7, RZ, R7 ;  /* 0x00000007ff07723e */ /* 0x000fe200000010ff */
[----:B---3--:R-:W-:-:S05]  /*f4f0*/  FMUL R6, R6, UR13 ;  /* 0x0000000d06067c20 */ /* 0x008fca0008400000 */
[----:B------:R-:W-:-:S04]  /*f500*/  F2FP.BF16.F32.PACK_AB R6, RZ, R6 ;  /* 0x00000006ff06723e */ /* 0x000fc800000010ff */
[----:B------:R-:W-:Y:S02]  /*f510*/  PRMT R9, R6, 0x7610, R9 ;  /* 0x0000761006097816 */ /* 0x000fe40000000009 */
[----:B------:R-:W-:Y:S01]  /*f520*/  F2FP.BF16.F32.PACK_AB R6, RZ, R8 ;  /* 0x00000008ff06723e */ /* 0x000fe200000010ff */
[----:B------:R1:W-:Y:S04]  /*f530*/  @P3 STG.E.U16 desc[UR14][R2.64+0x12], R7 ;  /* 0x0000120702003986 */ /* 0x0003e8000c10150e */
[----:B------:R-:W2:Y:S04]  /*f540*/  LDL.LU R8, [R1+0x28] ;  /* 0x0000280001087983 */ /* 0x000ea80000300800 */
[----:B------:R-:W-:Y:S04]  /*f550*/  @P2 STG.E.U16 desc[UR14][R2.64+0x10], R9 ;  /* 0x0000100902002986 */ /* 0x000fe8000c10150e */
[----:B-1----:R-:W3:Y:S04]  /*f560*/  LDL.LU R7, [R1+0x24] ;  /* 0x0000240001077983 */ /* 0x002ee80000300800 */
[----:B------:R1:W-:Y:S04]  /*f570*/  @P4 STG.E.U16 desc[UR14][R4.64+0x10], R6 ;  /* 0x0000100604004986 */ /* 0x0003e8000c10150e */
[----:B-1----:R-:W4:Y:S01]  /*f580*/  LDL.LU R6, [R1+0x1c] ;  /* 0x00001c0001067983 */ /* 0x002f220000300800 */
[----:B------:R-:W-:Y:S01]  /*f590*/  ISETP.GT.AND P2, PT, R0, 0x9, P1 ;  /* 0x000000090000780c */ /* 0x000fe20000f44270 */
[----:B----4-:R-:W-:-:S05]  /*f5a0*/  FMUL R6, R6, UR13 ;  /* 0x0000000d06067c20 */ /* 0x010fca0008400000 */
[----:B------:R-:W-:-:S07]  /*f5b0*/  F2FP.BF16.F32.PACK_AB R6, RZ, R6 ;  /* 0x00000006ff06723e */ /* 0x000fce00000010ff */
[----:B------:R1:W-:Y:S04]  /*f5c0*/  @P2 STG.E.U16 desc[UR14][R4.64+0x12], R6 ;  /* 0x0000120604002986 */ /* 0x0003e8000c10150e */
[----:B-1----:R-:W4:Y:S01]  /*f5d0*/  LDL.LU R6, [R1+0x20] ;  /* 0x0000200001067983 */ /* 0x002f220000300800 */
[----:B--2---:R-:W-:Y:S01]  /*f5e0*/  FMUL R8, R8, UR13 ;  /* 0x0000000d08087c20 */ /* 0x004fe20008400000 */
[C---:B------:R-:W-:Y:S01]  /*f5f0*/  ISETP.GT.AND P2, PT, R0.reuse, 0x10, P0 ;  /* 0x000000100000780c */ /* 0x040fe20000744270 */
[----:B---3--:R-:W-:Y:S01]  /*f600*/  FMUL R7, R7, UR13 ;  /* 0x0000000d07077c20 */ /* 0x008fe20008400000 */
[C---:B------:R-:W-:Y:S02]  /*f610*/  ISETP.GT.AND P3, PT, R0.reuse, 0x11, P0 ;  /* 0x000000110000780c */ /* 0x040fe40000764270 */
[----:B------:R-:W-:-:S02]  /*f620*/  ISETP.GT.AND P4, PT, R0, 0x10, P1 ;  /* 0x000000100000780c */ /* 0x000fc40000f84270 */
[----:B------:R-:W-:Y:S01]  /*f630*/  F2FP.BF16.F32.PACK_AB R7, RZ, R7 ;  /* 0x00000007ff07723e */ /* 0x000fe200000010ff */
[----:B----4-:R-:W-:-:S05]  /*f640*/  FMUL R6, R6, UR13 ;  /* 0x0000000d06067c20 */ /* 0x010fca0008400000 */
[----:B------:R-:W-:-:S04]  /*f650*/  F2FP.BF16.F32.PACK_AB R6, RZ, R6 ;  /* 0x00000006ff06723e */ /* 0x000fc800000010ff */
[----:B------:R-:W-:Y:S02]  /*f660*/  PRMT R9, R6, 0x7610, R9 ;  /* 0x0000761006097816 */ /* 0x000fe40000000009 */
[----:B------:R-:W-:Y:S02]  /*f670*/  F2FP.BF16.F32.PACK_AB R6, RZ, R8 ;  /* 0x00000008ff06723e */ /* 0x000fe400000010ff */
[----:B------:R-:W2:Y:S04]  /*f680*/  LDL.LU R8, [R1+0x2c] ;  /* 0x00002c0001087983 */ /* 0x000ea80000300800 */
[----:B------:R1:W-:Y:S01]  /*f690*/  @P2 STG.E.U16 desc[UR14][R2.64+0x20], R9 ;  /* 0x0000200902002986 */ /* 0x0003e2000c10150e */
[----:B------:R-:W-:-:S03]  /*f6a0*/  ISETP.GT.AND P2, PT, R0, 0x11, P1 ;  /* 0x000000110000780c */ /* 0x000fc60000f44270 */
[----:B------:R-:W-:Y:S04]  /*f6b0*/  @P3 STG.E.U16 desc[UR14][R2.64+0x22], R7 ;  /* 0x0000220702003986 */ /* 0x000fe8000c10150e */
[----:B------:R3:W-:Y:S04]  /*f6c0*/  @P4 STG.E.U16 desc[UR14][R4.64+0x20], R6 ;  /* 0x0000200604004986 */ /* 0x0007e8000c10150e */
[----:B-1----:R-:W4:Y:S01]  /*f6d0*/  LDL.LU R9, [R1+0x34] ;  /* 0x0000340001097983 */ /* 0x002f220000300800 */
[----:B--2---:R-:W-:-:S05]  /*f6e0*/  FMUL R8, R8, UR13 ;  /* 0x0000000d08087c20 */ /* 0x004fca0008400000 */
[----:B------:R-:W-:-:S04]  /*f6f0*/  F2FP.BF16.F32.PACK_AB R8, RZ, R8 ;  /* 0x00000008ff08723e */ /* 0x000fc800000010ff */
[----:B---3--:R-:W-:Y:S02]  /*f700*/  PRMT R6, R8, 0x7610, R6 ;  /* 0x0000761008067816 */ /* 0x008fe40000000006 */
[----:B------:R-:W2:Y:S04]  /*f710*/  LDL.LU R8, [R1+0x30] ;  /* 0x0000300001087983 */ /* 0x000ea80000300800 */
[----:B------:R1:W-:Y:S04]  /*f720*/  @P2 STG.E.U16 desc[UR14][R4.64+0x22], R6 ;  /* 0x0000220604002986 */ /* 0x0003e8000c10150e */
[----:B-1----:R-:W3:Y:S01]  /*f730*/  LDL.LU R6, [R1+0x3c] ;  /* 0x00003c0001067983 */ /* 0x002ee20000300800 */
[----:B------:R-:W-:Y:S01]  /*f740*/  ISETP.GT.AND P2, PT, R0, 0x18, P0 ;  /* 0x000000180000780c */ /* 0x000fe20000744270 */
[----:B----4-:R-:W-:Y:S01]  /*f750*/  FMUL R9, R9, UR13 ;  /* 0x0000000d09097c20 */ /* 0x010fe20008400000 */
[----:B--2---:R-:W-:-:S05]  /*f760*/  FMUL R8, R8, UR13 ;  /* 0x0000000d08087c20 */ /* 0x004fca0008400000 */
[----:B------:R-:W-:Y:S02]  /*f770*/  F2FP.BF16.F32.PACK_AB R7, RZ, R8 ;  /* 0x00000008ff07723e */ /* 0x000fe400000010ff */
[----:B------:R-:W-:Y:S02]  /*f780*/  F2FP.BF16.F32.PACK_AB R8, RZ, R9 ;  /* 0x00000009ff08723e */ /* 0x000fe400000010ff */
[----:B------:R-:W2:Y:S01]  /*f790*/  LDL.LU R9, [R1+0x38] ;  /* 0x0000380001097983 */ /* 0x000ea20000300800 */
[C---:B------:R-:W-:Y:S02]  /*f7a0*/  ISETP.GT.AND P3, PT, R0.reuse, 0x19, P0 ;  /* 0x000000190000780c */ /* 0x040fe40000764270 */
[----:B------:R-:W-:Y:S01]  /*f7b0*/  ISETP.GT.AND P4, PT, R0, 0x18, P1 ;  /* 0x000000180000780c */ /* 0x000fe20000f84270 */
[----:B------:R1:W-:Y:S01]  /*f7c0*/  @P2 STG.E.U16 desc[UR14][R2.64+0x30], R7 ;  /* 0x0000300702002986 */ /* 0x0003e2000c10150e */
[----:B---3--:R-:W-:-:S05]  /*f7d0*/  FMUL R6, R6, UR13 ;  /* 0x0000000d06067c20 */ /* 0x008fca0008400000 */
[----:B------:R-:W-:Y:S01]  /*f7e0*/  F2FP.BF16.F32.PACK_AB R6, RZ, R6 ;  /* 0x00000006ff06723e */ /* 0x000fe200000010ff */
[----:B-1----:R-:W3:Y:S03]  /*f7f0*/  LDL.LU R7, [R1+0x44] ;  /* 0x0000440001077983 */ /* 0x002ee60000300800 */
[----:B------:R-:W-:Y:S02]  /*f800*/  PRMT R10, R6, 0x7610, R10 ;  /* 0x00007610060a7816 */ /* 0x000fe4000000000a */
[----:B------:R-:W4:Y:S04]  /*f810*/  LDL.LU R6, [R1+0x40] ;  /* 0x0000400001067983 */ /* 0x000f280000300800 */
[----:B------:R1:W-:Y:S01]  /*f820*/  @P3 STG.E.U16 desc[UR14][R2.64+0x32], R8 ;  /* 0x0000320802003986 */ /* 0x0003e2000c10150e */
[----:B------:R-:W-:-:S02]  /*f830*/  ISETP.GT.AND P2, PT, R0, 0x19, P1 ;  /* 0x000000190000780c */ /* 0x000fc40000f44270 */
[----:B------:R-:W-:Y:S01]  /*f840*/  ISETP.GT.AND P5, PT, R0, 0x30, P1 ;  /* 0x000000300000780c */ /* 0x000fe20000fa4270 */
[----:B------:R-:W-:Y:S01]  /*f850*/  FMUL R12, R12, UR13 ;  /* 0x0000000d0c0c7c20 */ /* 0x000fe20008400000 */
        /* <DEDUP_REMOVED lines=31> */
[----:B------:R-:W-:-:S02]  /*fa50*/  USHF.L.U32 UR6, UR18, 0x6, URZ ;  /* 0x0000000612067899 */ /* 0x000fc4000800063f */
[----:B------:R-:W-:Y:S01]  /*fa60*/  USHF.L.U64.HI UR7, UR18, 0x6, UR19 ;  /* 0x0000000612077899 */ /* 0x000fe20008010213 */
[----:B------:R-:W-:Y:S01]  /*fa70*/  FMUL R152, R152, UR13 ;  /* 0x0000000d98987c20 */ /* 0x000fe20008400000 */
[----:B------:R-:W-:Y:S01]  /*fa80*/  FMUL R153, R153, UR13 ;  /* 0x0000000d99997c20 */ /* 0x000fe20008400000 */
[----:B------:R-:W-:Y:S01]  /*fa90*/  FMUL R154, R154, UR13 ;  /* 0x0000000d9a9a7c20 */ /* 0x000fe20008400000 */
[----:B------:R-:W-:Y:S01]  /*faa0*/  FMUL R155, R155, UR13 ;  /* 0x0000000d9b9b7c20 */ /* 0x000fe20008400000 */
[----:B--2---:R-:W-:-:S05]  /*fab0*/  FMUL R9, R9, UR13 ;  /* 0x0000000d09097c20 */ /* 0x004fca0008400000 */
[----:B------:R-:W-:Y:S01]  /*fac0*/  F2FP.BF16.F32.PACK_AB R9, RZ, R9 ;  /* 0x00000009ff09723e */ /* 0x000fe200000010ff */
[----:B----4-:R-:W-:-:S05]  /*fad0*/  FMUL R6, R6, UR13 ;  /* 0x0000000d06067c20 */ /* 0x010fca0008400000 */
[----:B-1----:R-:W-:Y:S02]  /*fae0*/  F2FP.BF16.F32.PACK_AB R8, RZ, R6 ;  /* 0x00000006ff08723e */ /* 0x002fe400000010ff */
[----:B------:R-:W2:Y:S04]  /*faf0*/  LDL.LU R6, [R1+0x48] ;  /* 0x0000480001067983 */ /* 0x000ea80000300800 */
[----:B------:R1:W-:Y:S04]  /*fb00*/  @P4 STG.E.U16 desc[UR14][R4.64+0x30], R9 ;  /* 0x0000300904004986 */ /* 0x0003e8000c10150e */
[----:B------:R-:W-:Y:S01]  /*fb10*/  @P2 STG.E.U16 desc[UR14][R4.64+0x32], R10 ;  /* 0x0000320a04002986 */ /* 0x000fe2000c10150e */
[C---:B------:R-:W-:Y:S01]  /*fb20*/  ISETP.GT.AND P2, PT, R0.reuse, 0x20, P0 ;  /* 0x000000200000780c */ /* 0x040fe20000744270 */
[----:B---3--:R-:W-:Y:S01]  /*fb30*/  FMUL R7, R7, UR13 ;  /* 0x0000000d07077c20 */ /* 0x008fe20008400000 */
[----:B------:R-:W-:-:S02]  /*fb40*/  ISETP.GT.AND P3, PT, R0, 0x21, P0 ;  /* 0x000000210000780c */ /* 0x000fc40000764270 */
[----:B------:R-:W-:Y:S02]  /*fb50*/  ISETP.GT.AND P4, PT, R0, 0x20, P1 ;  /* 0x000000200000780c */ /* 0x000fe40000f84270 */
[----:B------:R-:W-:-:S07]  /*fb60*/  F2FP.BF16.F32.PACK_AB R7, RZ, R7 ;  /* 0x00000007ff07723e */ /* 0x000fce00000010ff */
[----:B------:R3:W-:Y:S01]  /*fb70*/  @P2 STG.E.U16 desc[UR14][R2.64+0x40], R8 ;  /* 0x0000400802002986 */ /* 0x0007e2000c10150e */
[----:B------:R-:W-:Y:S02]  /*fb80*/  ISETP.GT.AND P2, PT, R0, 0x21, P1 ;  /* 0x000000210000780c */ /* 0x000fe40000f44270 */
[----:B-1----:R-:W-:Y:S01]  /*fb90*/  PRMT R9, R7, 0x7610, R9 ;  /* 0x0000761007097816 */ /* 0x002fe20000000009 */
[----:B------:R-:W-:-:S04]  /*fba0*/  FMUL R7, R250, UR13 ;  /* 0x0000000dfa077c20 */ /* 0x000fc80008400000 */
[----:B------:R1:W-:Y:S01]  /*fbb0*/  @P3 STG.E.U16 desc[UR14][R2.64+0x42], R9 ;  /* 0x0000420902003986 */ /* 0x0003e2000c10150e */
[----:B------:R-:W-:Y:S01]  /*fbc0*/  ISETP.GT.AND P3, PT, R0, 0x29, P0 ;  /* 0x000000290000780c */ /* 0x000fe20000764270 */
[----:B---3--:R-:W-:Y:S01]  /*fbd0*/  FMUL R8, R249, UR13 ;  /* 0x0000000df9087c20 */ /* 0x008fe20008400000 */
[----:B------:R-:W-:-:S04]  /*fbe0*/  F2FP.BF16.F32.PACK_AB R7, RZ, R7 ;  /* 0x00000007ff07723e */ /* 0x000fc800000010ff */
[----:B------:R-:W-:Y:S02]  /*fbf0*/  F2FP.BF16.F32.PACK_AB R8, RZ, R8 ;  /* 0x00000008ff08723e */ /* 0x000fe400000010ff */
[----:B------:R-:W-:Y:S02]  /*fc00*/  PRMT R15, R7, 0x7610, R15 ;  /* 0x00007610070f7816 */ /* 0x000fe4000000000f */
[----:B------:R-:W-:Y:S01]  /*fc10*/  PRMT R17, R8, 0x7610, R17 ;  /* 0x0000761008117816 */ /* 0x000fe20000000011 */
[----:B------:R-:W-:Y:S01]  /*fc20*/  FMUL R7, R247, UR13 ;  /* 0x0000000df7077c20 */ /* 0x000fe20008400000 */
[----:B------:R-:W-:-:S04]  /*fc30*/  FMUL R8, R246, UR13 ;  /* 0x0000000df6087c20 */ /* 0x000fc80008400000 */
[----:B------:R-:W-:Y:S02]  /*fc40*/  F2FP.BF16.F32.PACK_AB R7, RZ, R7 ;  /* 0x00000007ff07723e */ /* 0x000fe400000010ff */
[----:B------:R-:W-:Y:S01]  /*fc50*/  F2FP.BF16.F32.PACK_AB R8, RZ, R8 ;  /* 0x00000008ff08723e */ /* 0x000fe200000010ff */
[----:B-1----:R-:W-:Y:S01]  /*fc60*/  FMUL R9, R245, UR13 ;  /* 0x0000000df5097c20 */ /* 0x002fe20008400000 */
[----:B------:R-:W-:-:S04]  /*fc70*/  F2FP.BF16.F32.PACK_AB R12, RZ, R12 ;  /* 0x0000000cff0c723e */ /* 0x000fc800000010ff */
[----:B------:R-:W-:Y:S02]  /*fc80*/  F2FP.BF16.F32.PACK_AB R9, RZ, R9 ;  /* 0x00000009ff09723e */ /* 0x000fe400000010ff */
[----:B------:R-:W-:Y:S02]  /*fc90*/  F2FP.BF16.F32.PACK_AB R16, RZ, R16 ;  /* 0x00000010ff10723e */ /* 0x000fe400000010ff */
[----:B------:R-:W-:Y:S02]  /*fca0*/  F2FP.BF16.F32.PACK_AB R18, RZ, R18 ;  /* 0x00000012ff12723e */ /* 0x000fe400000010ff */
[----:B------:R-:W-:Y:S02]  /*fcb0*/  F2FP.BF16.F32.PACK_AB R20, RZ, R20 ;  /* 0x00000014ff14723e */ /* 0x000fe400000010ff */
[----:B------:R-:W-:Y:S02]  /*fcc0*/  F2FP.BF16.F32.PACK_AB R19, RZ, R19 ;  /* 0x00000013ff13723e */ /* 0x000fe400000010ff */
[----:B------:R-:W-:-:S02]  /*fcd0*/  F2FP.BF16.F32.PACK_AB R21, RZ, R21 ;  /* 0x00000015ff15723e */ /* 0x000fc400000010ff */
        /* <DEDUP_REMOVED lines=25> */
[----:B------:R-:W-:Y:S01]  /*fe70*/  F2FP.BF16.F32.PACK_AB R239, RZ, R239 ;  /* 0x000000efffef723e */ /* 0x000fe200000010ff */
[----:B--2---:R-:W-:-:S05]  /*fe80*/  FMUL R6, R6, UR13 ;  /* 0x0000000d06067c20 */ /* 0x004fca0008400000 */
[----:B------:R-:W-:-:S04]  /*fe90*/  F2FP.BF16.F32.PACK_AB R6, RZ, R6 ;  /* 0x00000006ff06723e */ /* 0x000fc800000010ff */
[----:B------:R-:W-:Y:S01]  /*fea0*/  PRMT R10, R6, 0x7610, R10 ;  /* 0x00007610060a7816 */ /* 0x000fe2000000000a */
[----:B------:R-:W-:-:S05]  /*feb0*/  FMUL R6, R252, UR13 ;  /* 0x0000000dfc067c20 */ /* 0x000fca0008400000 */
[----:B------:R-:W-:-:S04]  /*fec0*/  F2FP.BF16.F32.PACK_AB R6, RZ, R6 ;  /* 0x00000006ff06723e */ /* 0x000fc800000010ff */
[----:B------:R-:W-:Y:S01]  /*fed0*/  PRMT R11, R6, 0x7610, R11 ;  /* 0x00007610060b7816 */ /* 0x000fe2000000000b */
[----:B------:R1:W-:Y:S01]  /*fee0*/  @P4 STG.E.U16 desc[UR14][R4.64+0x40], R10 ;  /* 0x0000400a04004986 */ /* 0x0003e2000c10150e */
[----:B------:R-:W-:-:S03]  /*fef0*/  FMUL R6, R251, UR13 ;  /* 0x0000000dfb067c20 */ /* 0x000fc60008400000 */
[----:B------:R2:W-:Y:S01]  /*ff00*/  @P2 STG.E.U16 desc[UR14][R4.64+0x42], R11 ;  /* 0x0000420b04002986 */ /* 0x0005e2000c10150e */
[C---:B------:R-:W-:Y:S02]  /*ff10*/  ISETP.GT.AND P2, PT, R0.reuse, 0x28, P0 ;  /* 0x000000280000780c */ /* 0x040fe40000744270 */
[----:B------:R-:W-:Y:S02]  /*ff20*/  ISETP.GT.AND P4, PT, R0, 0x28, P1 ;  /* 0x000000280000780c */ /* 0x000fe40000f84270 */
[----:B------:R-:W-:-:S04]  /*ff30*/  F2FP.BF16.F32.PACK_AB R6, RZ, R6 ;  /* 0x00000006ff06723e */ /* 0x000fc800000010ff */
[----:B------:R-:W-:Y:S01]  /*ff40*/  PRMT R13, R6, 0x7610, R13 ;  /* 0x00007610060d7816 */ /* 0x000fe2000000000d */
[----:B------:R-:W-:Y:S01]  /*ff50*/  @P3 STG.E.U16 desc[UR14][R2.64+0x52], R15 ;  /* 0x0000520f02003986 */ /* 0x000fe2000c10150e */
[----:B------:R-:W-:-:S03]  /*ff60*/  ISETP.GT.AND P3, PT, R0, 0x30, P0 ;  /* 0x000000300000780c */ /* 0x000fc60000764270 */
[----:B------:R3:W-:Y:S01]  /*ff70*/  @P2 STG.E.U16 desc[UR14][R2.64+0x50], R13 ;  /* 0x0000500d02002986 */ /* 0x0007e2000c10150e */
[----:B------:R-:W-:Y:S01]  /*ff80*/  ISETP.GT.AND P2, PT, R0, 0x29, P1 ;  /* 0x000000290000780c */ /* 0x000fe20000f44270 */
[----:B------:R-:W-:Y:S02]  /*ff90*/  FMUL R6, R248, UR13 ;  /* 0x0000000df8067c20 */ /* 0x000fe40008400000 */
[----:B------:R4:W-:Y:S01]  /*ffa0*/  @P4 STG.E.U16 desc[UR14][R4.64+0x50], R17 ;  /* 0x0000501104004986 */ /* 0x0009e2000c10150e */
[----:B------:R-:W-:Y:S02]  /*ffb0*/  ISETP.GT.AND P4, PT, R0, 0x31, P0 ;  /* 0x000000310000780c */ /* 0x000fe40000784270 */
[----:B------:R-:W-:Y:S01]  /*ffc0*/  F2FP.BF16.F32.PACK_AB R6, RZ, R6 ;  /* 0x00000006ff06723e */ /* 0x000fe200000010ff */
[----:B-1----:R-:W-:Y:S01]  /*ffd0*/  FMUL R10, R244, UR13 ;  /* 0x0000000df40a7c20 */ /* 0x002fe20008400000 */
[----:B--2---:R-:W-:-:S05]  /*ffe0*/  FMUL R11, R243, UR13 ;  /* 0x0000000df30b7c20 */ /* 0x004fca0008400000 */
[----:B------:R-:W-:Y:S01]  /*fff0*/  @P2 STG.E.U16 desc[UR14][R4.64+0x52], R6 ;  /* 0x0000520604002986 */ /* 0x000fe2000c10150e */
[----:B------:R-:W-:-:S03]  /*10000*/  ISETP.GT.AND P2, PT, R0, 0x31, P1 ;  /* 0x000000310000780c */ /* 0x000fc60000f44270 */
[----:B------:R-:W-:Y:S01]  /*10010*/  @P3 STG.E.U16 desc[UR14][R2.64+0x60], R7 ;  /* 0x0000600702003986 */ /* 0x000fe2000c10150e */
[----:B------:R-:W-:-:S03]  /*10020*/  ISETP.GT.AND P3, PT, R0, 0x38, P0 ;  /* 0x000000380000780c */ /* 0x000fc60000764270 */
[----:B------:R-:W-:Y:S01]  /*10030*/  @P4 STG.E.U16 desc[UR14][R2.64+0x62], R8 ;  /* 0x0000620802004986 */ /* 0x000fe2000c10150e */
[C---:B------:R-:W-:Y:S02]  /*10040*/  ISETP.GT.AND P4, PT, R0.reuse, 0x39, P0 ;  /* 0x000000390000780c */ /* 0x040fe40000784270 */
[----:B------:R-:W-:Y:S02]  /*10050*/  F2FP.BF16.F32.PACK_AB R10, RZ, R10 ;  /* 0x0000000aff0a723e */ /* 0x000fe400000010ff */
[----:B------:R-:W-:Y:S01]  /*10060*/  F2FP.BF16.F32.PACK_AB R11, RZ, R11 ;  /* 0x0000000bff0b723e */ /* 0x000fe200000010ff */
[----:B------:R-:W-:Y:S01]  /*10070*/  @P5 STG.E.U16 desc[UR14][R4.64+0x60], R9 ;  /* 0x0000600904005986 */ /* 0x000fe2000c10150e */
[----:B------:R-:W-:-:S03]  /*10080*/  ISETP.GT.AND P5, PT, R0, 0x38, P1 ;  /* 0x000000380000780c */ /* 0x000fc60000fa4270 */
[----:B------:R-:W-:Y:S01]  /*10090*/  @P2 STG.E.U16 desc[UR14][R4.64+0x62], R10 ;  /* 0x0000620a04002986 */ /* 0x000fe2000c10150e */
[----:B------:R-:W-:Y:S01]  /*100a0*/  ISETP.GT.AND P2, PT, R0, 0x39, P1 ;  /* 0x000000390000780c */ /* 0x000fe20000f44270 */
[----:B---3--:R-:W-:Y:S02]  /*100b0*/  FMUL R13, R242, UR13 ;  /* 0x0000000df20d7c20 */ /* 0x008fe40008400000 */
[----:B------:R-:W-:Y:S01]  /*100c0*/  @P3 STG.E.U16 desc[UR14][R2.64+0x70], R11 ;  /* 0x0000700b02003986 */ /* 0x000fe2000c10150e */
[C---:B------:R-:W-:Y:S01]  /*100d0*/  ISETP.GT.AND P3, PT, R0.reuse, 0x40, P0 ;  /* 0x000000400000780c */ /* 0x040fe20000764270 */
[----:B------:R-:W-:Y:S02]  /*100e0*/  FMUL R15, R241, UR13 ;  /* 0x0000000df10f7c20 */ /* 0x000fe40008400000 */
[----:B------:R-:W-:Y:S01]  /*100f0*/  @P4 STG.E.U16 desc[UR14][R2.64+0x72], R12 ;  /* 0x0000720c02004986 */ /* 0x000fe2000c10150e */
[----:B------:R-:W-:Y:S02]  /*10100*/  ISETP.GT.AND P4, PT, R0, 0x41, P0 ;  /* 0x000000410000780c */ /* 0x000fe40000784270 */
[----:B------:R-:W-:-:S02]  /*10110*/  F2FP.BF16.F32.PACK_AB R13, RZ, R13 ;  /* 0x0000000dff0d723e */ /* 0x000fc400000010ff */
[----:B------:R-:W-:-:S03]  /*10120*/  F2FP.BF16.F32.PACK_AB R15, RZ, R15 ;  /* 0x0000000fff0f723e */ /* 0x000fc600000010ff */
[----:B------:R-:W-:Y:S01]  /*10130*/  @P5 STG.E.U16 desc[UR14][R4.64+0x70], R13 ;  /* 0x0000700d04005986 */ /* 0x000fe2000c10150e */
[----:B------:R-:W-:-:S03]  /*10140*/  ISETP.GT.AND P5, PT, R0, 0x40, P1 ;  /* 0x000000400000780c */ /* 0x000fc60000fa4270 */
[----:B------:R-:W-:Y:S01]  /*10150*/  @P2 STG.E.U16 desc[UR14][R4.64+0x72], R15 ;  /* 0x0000720f04002986 */ /* 0x000fe2000c10150e */
[----:B------:R-:W-:Y:S01]  /*10160*/  ISETP.GT.AND P2, PT, R0, 0x41, P1 ;  /* 0x000000410000780c */ /* 0x000fe20000f44270 */
[----:B----4-:R-:W-:Y:S02]  /*10170*/  FMUL R17, R240, UR13 ;  /* 0x0000000df0117c20 */ /* 0x010fe40008400000 */
[----:B------:R-:W-:Y:S01]  /*10180*/  @P3 STG.E.U16 desc[UR14][R2.64+0x80], R16 ;  /* 0x0000801002003986 */ /* 0x000fe2000c10150e */
[----:B------:R-:W-:-:S03]  /*10190*/  ISETP.GT.AND P3, PT, R0, 0x48, P0 ;  /* 0x000000480000780c */ /* 0x000fc60000764270 */
[----:B------:R-:W-:Y:S01]  /*101a0*/  @P4 STG.E.U16 desc[UR14][R2.64+0x82], R18 ;  /* 0x0000821202004986 */ /* 0x000fe2000c10150e */
[----:B------:R-:W-:Y:S02]  /*101b0*/  ISETP.GT.AND P4, PT, R0, 0x49, P0 ;  /* 0x000000490000780c */ /* 0x000fe40000784270 */
[----:B------:R-:W-:-:S05]  /*101c0*/  F2FP.BF16.F32.PACK_AB R17, RZ, R17 ;  /* 0x00000011ff11723e */ /* 0x000fca00000010ff */
[----:B------:R-:W-:Y:S01]  /*101d0*/  @P5 STG.E.U16 desc[UR14][R4.64+0x80], R17 ;  /* 0x0000801104005986 */ /* 0x000fe2000c10150e */
[----:B------:R-:W-:-:S03]  /*101e0*/  ISETP.GT.AND P5, PT, R0, 0x48, P1 ;  /* 0x000000480000780c */ /* 0x000fc60000fa4270 */
        /* <DEDUP_REMOVED lines=43> */
[C---:B------:R-:W-:Y:S02]  /*104a0*/  ISETP.GT.AND P3, PT, R0.reuse, 0x78, P0 ;  /* 0x000000780000780c */ /* 0x040fe40000764270 */
[C---:B------:R-:W-:Y:S01]  /*104b0*/  ISETP.GT.AND P0, PT, R0.reuse, 0x79, P0 ;  /* 0x000000790000780c */ /* 0x040fe20000704270 */
[----:B------:R-:W-:Y:S01]  /*104c0*/  @P4 STG.E.U16 desc[UR14][R2.64+0xe2], R233 ;  /* 0x0000e2e902004986 */ /* 0x000fe2000c10150e */
[C---:B------:R-:W-:Y:S02]  /*104d0*/  ISETP.GT.AND P4, PT, R0.reuse, 0x78, P1 ;  /* 0x000000780000780c */ /* 0x040fe40000f84270 */
[----:B------:R-:W-:Y:S01]  /*104e0*/  ISETP.GT.AND P1, PT, R0, 0x79, P1 ;  /* 0x000000790000780c */ /* 0x000fe20000f24270 */
[----:B------:R-:W-:Y:S01]  /*104f0*/  @P5 STG.E.U16 desc[UR14][R4.64+0xe0], R234 ;  /* 0x0000e0ea04005986 */ /* 0x000fe2000c10150e */
[----:B------:R-:W-:-:S03]  /*10500*/  USHF.L.U32 UR10, UR6, 0x1, URZ ;  /* 0x00000001060a7899 */ /* 0x000fc6000800063f */
[----:B------:R-:W-:Y:S04]  /*10510*/  @P2 STG.E.U16 desc[UR14][R4.64+0xe2], R235 ;  /* 0x0000e2eb04002986 */ /* 0x000fe8000c10150e */
[----:B------:R-:W-:Y:S04]  /*10520*/  @P3 STG.E.U16 desc[UR14][R2.64+0xf0], R236 ;  /* 0x0000f0ec02003986 */ /* 0x000fe8000c10150e */
[----:B------:R-:W-:Y:S01]  /*10530*/  @P0 STG.E.U16 desc[UR14][R2.64+0xf2], R237 ;  /* 0x0000f2ed02000986 */ /* 0x000fe2000c10150e */
[----:B------:R-:W-:-:S03]  /*10540*/  ISETP.GT.AND P0, PT, R14, 0x48, PT ;  /* 0x000000480e00780c */ /* 0x000fc60003f04270 */
[----:B------:R-:W-:Y:S01]  /*10550*/  @P4 STG.E.U16 desc[UR14][R4.64+0xf0], R238 ;  /* 0x0000f0ee04004986 */ /* 0x000fe2000c10150e */
[----:B------:R-:W-:-:S03]  /*10560*/  USHF.L.U64.HI UR6, UR6, 0x1, UR7 ;  /* 0x0000000106067899 */ /* 0x000fc60008010207 */
[----:B------:R1:W-:Y:S01]  /*10570*/  @P1 STG.E.U16 desc[UR14][R4.64+0xf2], R239 ;  /* 0x0000f2ef04001986 */ /* 0x0003e2000c10150e */
[----:B------:R-:W-:Y:S02]  /*10580*/  ISETP.GT.AND P1, PT, R14, 0x40, PT ;  /* 0x000000400e00780c */ /* 0x000fe40003f24270 */
[C---:B------:R-:W-:Y:S02]  /*10590*/  ISETP.GT.AND P3, PT, R0.reuse, RZ, P0 ;  /* 0x000000ff0000720c */ /* 0x040fe40000764270 */
[C---:B------:R-:W-:Y:S02]  /*105a0*/  ISETP.GT.AND P5, PT, R0.reuse, RZ, P1 ;  /* 0x000000ff0000720c */ /* 0x040fe40000fa4270 */
[----:B------:R-:W-:Y:S02]  /*105b0*/  ISETP.GT.AND P4, PT, R0, 0x1, P1 ;  /* 0x000000010000780c */ /* 0x000fe40000f84270 */
[----:B-1----:R-:W-:Y:S02]  /*105c0*/  IADD3 R4, P6, R2, UR10, RZ ;  /* 0x0000000a02047c10 */ /* 0x002fe4000ffde0ff */
[----:B------:R-:W-:-:S02]  /*105d0*/  ISETP.GT.AND P2, PT, R0, 0x1, P0 ;  /* 0x000000010000780c */ /* 0x000fc40000744270 */
[----:B------:R-:W-:Y:S02]  /*105e0*/  IADD3.X R5, R3, UR6, RZ, P6, !PT ;  /* 0x0000000603057c10 */ /* 0x000fe4000b7fe4ff */
[----:B------:R-:W-:Y:S02]  /*105f0*/  IADD3 R10, P6, R4, UR9, RZ ;  /* 0x00000009040a7c10 */ /* 0x000fe4000ffde0ff */
[----:B------:R-:W-:Y:S02]  /*10600*/  F2FP.BF16.F32.PACK_AB R152, RZ, R152 ;  /* 0x00000098ff98723e */ /* 0x000fe400000010ff */
[----:B------:R-:W-:Y:S02]  /*10610*/  F2FP.BF16.F32.PACK_AB R153, RZ, R153 ;  /* 0x00000099ff99723e */ /* 0x000fe400000010ff */
[----:B------:R-:W-:Y:S02]  /*10620*/  F2FP.BF16.F32.PACK_AB R154, RZ, R154 ;  /* 0x0000009aff9a723e */ /* 0x000fe400000010ff */
[----:B------:R-:W-:Y:S01]  /*10630*/  IADD3.X R11, R5, UR8, RZ, P6, !PT ;  /* 0x00000008050b7c10 */ /* 0x000fe2000b7fe4ff */
[----:B------:R-:W-:Y:S01]  /*10640*/  FMUL R6, R156, UR13 ;  /* 0x0000000d9c067c20 */ /* 0x000fe20008400000 */
[----:B------:R-:W-:Y:S01]  /*10650*/  F2FP.BF16.F32.PACK_AB R155, RZ, R155 ;  /* 0x0000009bff9b723e */ /* 0x000fe200000010ff */
[----:B------:R-:W-:Y:S01]  /*10660*/  @P5 STG.E.U16 desc[UR14][R4.64], R152 ;  /* 0x0000009804005986 */ /* 0x000fe2000c10150e */
[----:B------:R-:W-:-:S03]  /*10670*/  FMUL R7, R157, UR13 ;  /* 0x0000000d9d077c20 */ /* 0x000fc60008400000 */
[----:B------:R-:W-:Y:S01]  /*10680*/  @P4 STG.E.U16 desc[UR14][R4.64+0x2], R153 ;  /* 0x0000029904004986 */ /* 0x000fe2000c10150e */
[----:B------:R-:W-:-:S03]  /*10690*/  ISETP.GT.AND P4, PT, R0, 0x9, P1 ;  /* 0x000000090000780c */ /* 0x000fc60000f84270 */
[----:B------:R-:W-:Y:S01]  /*106a0*/  @P3 STG.E.U16 desc[UR14][R10.64], R154 ;  /* 0x0000009a0a003986 */ /* 0x000fe2000c10150e */
[C---:B------:R-:W-:Y:S01]  /*106b0*/  ISETP.GT.AND P3, PT, R0.reuse, 0x8, P1 ;  /* 0x000000080000780c */ /* 0x040fe20000f64270 */
[----:B------:R-:W-:Y:S01]  /*106c0*/  IMAD.U32 R9, RZ, RZ, UR9 ;  /* 0x00000009ff097e24 */ /* 0x000fe2000f8e00ff */
[----:B------:R-:W-:Y:S01]  /*106d0*/  F2FP.BF16.F32.PACK_AB R6, RZ, R6 ;  /* 0x00000006ff06723e */ /* 0x000fe200000010ff */
[----:B------:R1:W-:Y:S01]  /*106e0*/  @P2 STG.E.U16 desc[UR14][R10.64+0x2], R155 ;  /* 0x0000029b0a002986 */ /* 0x0003e2000c10150e */
[----:B------:R-:W-:Y:S01]  /*106f0*/  ISETP.GT.AND P2, PT, R0, 0x8, P0 ;  /* 0x000000080000780c */ /* 0x000fe20000744270 */
[----:B------:R-:W-:Y:S01]  /*10700*/  FMUL R8, R158, UR13 ;  /* 0x0000000d9e087c20 */ /* 0x000fe20008400000 */
[----:B------:R-:W-:-:S04]  /*10710*/  F2FP.BF16.F32.PACK_AB R7, RZ, R7 ;  /* 0x00000007ff07723e */ /* 0x000fc800000010ff */
[----:B------:R-:W-:Y:S02]  /*10720*/  F2FP.BF16.F32.PACK_AB R8, RZ, R8 ;  /* 0x00000008ff08723e */ /* 0x000fe400000010ff */
[----:B-1----:R-:W-:Y:S01]  /*10730*/  PRMT R10, R6, 0x7610, R10 ;  /* 0x00007610060a7816 */ /* 0x002fe2000000000a */
[----:B------:R-:W-:Y:S01]  /*10740*/  IMAD.U32 R11, RZ, RZ, UR8 ;  /* 0x00000008ff0b7e24 */ /* 0x000fe2000f8e00ff */
[----:B------:R-:W-:Y:S02]  /*10750*/  IADD3 R6, P5, P6, R9, UR10, R2 ;  /* 0x0000000a09067c10 */ /* 0x000fe4000febe002 */
[----:B------:R-:W-:Y:S02]  /*10760*/  PRMT R9, R7, 0x7610, R9 ;  /* 0x0000761007097816 */ /* 0x000fe40000000009 */
[----:B------:R-:W-:Y:S01]  /*10770*/  IADD3.X R7, R11, UR6, R3, P5, P6 ;  /* 0x000000060b077c10 */ /* 0x000fe2000afec403 */
[----:B------:R-:W-:Y:S01]  /*10780*/  @P3 STG.E.U16 desc[UR14][R4.64+0x10], R10 ;  /* 0x0000100a04003986 */ /* 0x000fe2000c10150e */
[----:B------:R-:W-:-:S03]  /*10790*/  ISETP.GT.AND P3, PT, R0, 0x9, P0 ;  /* 0x000000090000780c */ /* 0x000fc60000764270 */
[----:B------:R-:W-:Y:S01]  /*107a0*/  @P4 STG.E.U16 desc[UR14][R4.64+0x12], R9 ;  /* 0x0000120904004986 */ /* 0x000fe2000c10150e */
[C---:B------:R-:W-:Y:S01]  /*107b0*/  ISETP.GT.AND P4, PT, R0.reuse, 0x10, P1 ;  /* 0x000000100000780c */ /* 0x040fe20000f84270 */
[----:B------:R-:W-:Y:S01]  /*107c0*/  FMUL R159, R159, UR13 ;  /* 0x0000000d9f9f7c20 */ /* 0x000fe20008400000 */
[C---:B------:R-:W-:Y:S01]  /*107d0*/  ISETP.GT.AND P5, PT, R0.reuse, 0x11, P1 ;  /* 0x000000110000780c */ /* 0x040fe20000fa4270 */
[----:B------:R-:W-:Y:S01]  /*107e0*/  @P2 STG.E.U16 desc[UR14][R6.64+0x10], R8 ;  /* 0x0000100806002986 */ /* 0x000fe2000c10150e */
[----:B------:R-:W-:Y:S01]  /*107f0*/  ISETP.GT.AND P2, PT, R0, 0x10, P0 ;  /* 0x000000100000780c */ /* 0x000fe20000744270 */
[----:B------:R-:W-:Y:S01]  /*10800*/  FMUL R160, R160, UR13 ;  /* 0x0000000da0a07c20 */ /* 0x000fe20008400000 */
[----:B------:R-:W-:Y:S01]  /*10810*/  FMUL R161, R161, UR13 ;  /* 0x0000000da1a17c20 */ /* 0x000fe20008400000 */
[----:B------:R-:W-:Y:S01]  /*10820*/  FMUL R162, R162, UR13 ;  /* 0x0000000da2a27c20 */ /* 0x000fe20008400000 */
[----:B------:R-:W-:Y:S02]  /*10830*/  F2FP.BF16.F32.PACK_AB R159, RZ, R159 ;  /* 0x0000009fff9f723e */ /* 0x000fe400000010ff */
[----:B------:R-:W-:-:S02]  /*10840*/  F2FP.BF16.F32.PACK_AB R160, RZ, R160 ;  /* 0x000000a0ffa0723e */ /* 0x000fc400000010ff */
[----:B------:R-:W-:Y:S02]  /*10850*/  F2FP.BF16.F32.PACK_AB R161, RZ, R161 ;  /* 0x000000a1ffa1723e */ /* 0x000fe400000010ff */
[----:B------:R-:W-:Y:S01]  /*10860*/  F2FP.BF16.F32.PACK_AB R162, RZ, R162 ;  /* 0x000000a2ffa2723e */ /* 0x000fe200000010ff */
[----:B------:R-:W-:Y:S01]  /*10870*/  @P3 STG.E.U16 desc[UR14][R6.64+0x12], R159 ;  /* 0x0000129f06003986 */ /* 0x000fe2000c10150e */
[----:B------:R-:W-:-:S03]  /*10880*/  ISETP.GT.AND P3, PT, R0, 0x11, P0 ;  /* 0x000000110000780c */ /* 0x000fc60000764270 */
[----:B------:R-:W-:Y:S01]  /*10890*/  @P4 STG.E.U16 desc[UR14][R4.64+0x20], R160 ;  /* 0x000020a004004986 */ /* 0x000fe2000c10150e */
[C---:B------:R-:W-:Y:S01]  /*108a0*/  ISETP.GT.AND P4, PT, R0.reuse, 0x18, P1 ;  /* 0x000000180000780c */ /* 0x040fe20000f84270 */
[----:B------:R-:W-:Y:S02]  /*108b0*/  FMUL R163, R163, UR13 ;  /* 0x0000000da3a37c20 */ /* 0x000fe40008400000 */
[----:B------:R-:W-:Y:S01]  /*108c0*/  @P5 STG.E.U16 desc[UR14][R4.64+0x22], R161 ;  /* 0x000022a104005986 */ /* 0x000fe2000c10150e */
[----:B------:R-:W-:Y:S01]  /*108d0*/  ISETP.GT.AND P5, PT, R0, 0x19, P1 ;  /* 0x000000190000780c */ /* 0x000fe20000fa4270 */
[----:B------:R-:W-:Y:S02]  /*108e0*/  FMUL R164, R164, UR13 ;  /* 0x0000000da4a47c20 */ /* 0x000fe40008400000 */
[----:B------:R-:W-:Y:S01]  /*108f0*/  @P2 STG.E.U16 desc[UR14][R6.64+0x20], R162 ;  /* 0x000020a206002986 */ /* 0x000fe2000c10150e */
[----:B------:R-:W-:Y:S01]  /*10900*/  ISETP.GT.AND P2, PT, R0, 0x18, P0 ;  /* 0x000000180000780c */ /* 0x000fe20000744270 */
[----:B------:R-:W-:Y:S01]  /*10910*/  FMUL R165, R165, UR13 ;  /* 0x0000000da5a57c20 */ /* 0x000fe20008400000 */
[----:B------:R-:W-:Y:S01]  /*10920*/  FMUL R166, R166, UR13 ;  /* 0x0000000da6a67c20 */ /* 0x000fe20008400000 */
[----:B------:R-:W-:-:S02]  /*10930*/  F2FP.BF16.F32.PACK_AB R163, RZ, R163 ;  /* 0x000000a3ffa3723e */ /* 0x000fc400000010ff */
[----:B------:R-:W-:Y:S02]  /*10940*/  F2FP.BF16.F32.PACK_AB R164, RZ, R164 ;  /* 0x000000a4ffa4723e */ /* 0x000fe400000010ff */
        /* <DEDUP_REMOVED lines=181> */
[C---:B------:R-:W-:Y:S02]  /*114a0*/  ISETP.GT.AND P4, PT, R0.reuse, 0x71, P0 ;  /* 0x000000710000780c */ /* 0x040fe40000784270 */
[----:B------:R-:W-:Y:S01]  /*114b0*/  ISETP.GT.AND P1, PT, R0, 0x79, P1 ;  /* 0x000000790000780c */ /* 0x000fe20000f24270 */
[----:B------:R-:W-:Y:S01]  /*114c0*/  @P5 STG.E.U16 desc[UR14][R4.64+0xe2], R209 ;  /* 0x0000e2d104005986 */ /* 0x000fe2000c10150e */
[----:B------:R-:W-:-:S03]  /*114d0*/  FMUL R211, R211, UR13 ;  /* 0x0000000dd3d37c20 */ /* 0x000fc60008400000 */
[----:B------:R-:W-:Y:S01]  /*114e0*/  @P2 STG.E.U16 desc[UR14][R6.64+0xe0], R210 ;  /* 0x0000e0d206002986 */ /* 0x000fe2000c10150e */
[----:B------:R-:W-:Y:S01]  /*114f0*/  ISETP.GT.AND P2, PT, R0, 0x78, P0 ;  /* 0x000000780000780c */ /* 0x000fe20000744270 */
[----:B------:R-:W-:Y:S01]  /*11500*/  FMUL R212, R212, UR13 ;  /* 0x0000000dd4d47c20 */ /* 0x000fe20008400000 */
[----:B------:R-:W-:Y:S01]  /*11510*/  FMUL R213, R213, UR13 ;  /* 0x0000000dd5d57c20 */ /* 0x000fe20008400000 */
[----:B------:R-:W-:Y:S02]  /*11520*/  F2FP.BF16.F32.PACK_AB R211, RZ, R211 ;  /* 0x000000d3ffd3723e */ /* 0x000fe400000010ff */
[----:B------:R-:W-:Y:S01]  /*11530*/  ISETP.GT.AND P0, PT, R0, 0x79, P0 ;  /* 0x000000790000780c */ /* 0x000fe20000704270 */
[----:B------:R-:W-:Y:S01]  /*11540*/  FMUL R214, R214, UR13 ;  /* 0x0000000dd6d67c20 */ /* 0x000fe20008400000 */
[----:B------:R-:W-:Y:S02]  /*11550*/  F2FP.BF16.F32.PACK_AB R212, RZ, R212 ;  /* 0x000000d4ffd4723e */ /* 0x000fe400000010ff */
[----:B------:R-:W-:Y:S01]  /*11560*/  F2FP.BF16.F32.PACK_AB R213, RZ, R213 ;  /* 0x000000d5ffd5723e */ /* 0x000fe200000010ff */
[----:B------:R-:W-:Y:S01]  /*11570*/  @P4 STG.E.U16 desc[UR14][R6.64+0xe2], R211 ;  /* 0x0000e2d306004986 */ /* 0x000fe2000c10150e */
[----:B------:R-:W-:Y:S01]  /*11580*/  F2FP.BF16.F32.PACK_AB R214, RZ, R214 ;  /* 0x000000d6ffd6723e */ /* 0x000fe200000010ff */
[----:B------:R-:W-:-:S02]  /*11590*/  USHF.L.U32 UR7, UR18, 0x8, URZ ;  /* 0x0000000812077899 */ /* 0x000fc4000800063f */
[----:B------:R-:W-:Y:S04]  /*115a0*/  @P3 STG.E.U16 desc[UR14][R4.64+0xf0], R212 ;  /* 0x0000f0d404003986 */ /* 0x000fe8000c10150e */
[----:B------:R1:W-:Y:S01]  /*115b0*/  @P1 STG.E.U16 desc[UR14][R4.64+0xf2], R213 ;  /* 0x0000f2d504001986 */ /* 0x0003e2000c10150e */
[----:B------:R-:W-:Y:S01]  /*115c0*/  FMUL R215, R215, UR13 ;  /* 0x0000000dd7d77c20 */ /* 0x000fe20008400000 */
[----:B------:R-:W-:Y:S01]  /*115d0*/  USHF.L.U64.HI UR6, UR18, 0x8, UR19 ;  /* 0x0000000812067899 */ /* 0x000fe20008010213 */
[----:B-1----:R-:W-:Y:S02]  /*115e0*/  @P2 IMAD.MOV.U32 R4, RZ, RZ, R6 ;  /* 0x000000ffff042224 */ /* 0x002fe400078e0006 */
[----:B------:R-:W-:Y:S01]  /*115f0*/  @P2 IMAD.MOV.U32 R5, RZ, RZ, R7 ;  /* 0x000000ffff052224 */ /* 0x000fe200078e0007 */
[----:B------:R-:W-:-:S04]  /*11600*/  F2FP.BF16.F32.PACK_AB R215, RZ, R215 ;  /* 0x000000d7ffd7723e */ /* 0x000fc800000010ff */
[----:B------:R1:W-:Y:S01]  /*11610*/  @P2 STG.E.U16 desc[UR14][R4.64+0xf0], R214 ;  /* 0x0000f0d604002986 */ /* 0x0003e2000c10150e */
[C---:B------:R-:W-:Y:S01]  /*11620*/  ISETP.GT.AND P3, PT, R14.reuse, 0x80, PT ;  /* 0x000000800e00780c */ /* 0x040fe20003f64270 */
[----:B------:R-:W-:Y:S01]  /*11630*/  IMAD.U32 R9, RZ, RZ, UR6 ;  /* 0x00000006ff097e24 */ /* 0x000fe2000f8e00ff */
[----:B------:R-:W-:Y:S01]  /*11640*/  ISETP.GT.AND P1, PT, R14, 0x88, PT ;  /* 0x000000880e00780c */ /* 0x000fe20003f24270 */
[----:B-1----:R-:W-:Y:S02]  /*11650*/  @P0 IMAD.MOV.U32 R5, RZ, RZ, R7 ;  /* 0x000000ffff050224 */ /* 0x002fe400078e0007 */
[----:B------:R-:W-:Y:S01]  /*11660*/  IMAD.U32 R7, RZ, RZ, UR7 ;  /* 0x00000007ff077e24 */ /* 0x000fe2000f8e00ff */
[----:B------:R-:W-:-:S04]  /*11670*/  @P0 MOV R4, R6 ;  /* 0x0000000600040202 */ /* 0x000fc80000000f00 */
[----:B------:R-:W-:Y:S01]  /*11680*/  IADD3 R6, P5, P6, R2, UR9, R7 ;  /* 0x0000000902067c10 */ /* 0x000fe2000febe007 */
[----:B------:R1:W-:Y:S01]  /*11690*/  @P0 STG.E.U16 desc[UR14][R4.64+0xf2], R215 ;  /* 0x0000f2d704000986 */ /* 0x0003e2000c10150e */
[C---:B------:R-:W-:Y:S02]  /*116a0*/  ISETP.GT.AND P0, PT, R0.reuse, RZ, P3 ;  /* 0x000000ff0000720c */ /* 0x040fe40001f04270 */
[----:B------:R-:W-:Y:S02]  /*116b0*/  ISETP.GT.AND P2, PT, R0, 0x1, P3 ;  /* 0x000000010000780c */ /* 0x000fe40001f44270 */
[----:B------:R-:W-:Y:S01]  /*116c0*/  IADD3.X R7, R3, UR8, R9, P5, P6 ;  /* 0x0000000803077c10 */ /* 0x000fe2000afec409 */
[----:B------:R-:W-:Y:S01]  /*116d0*/  FMUL R88, R88, UR13 ;  /* 0x0000000d58587c20 */ /* 0x000fe20008400000 */
[----:B------:R-:W-:Y:S01]  /*116e0*/  ISETP.GT.AND P5, PT, R0, RZ, P1 ;  /* 0x000000ff0000720c */ /* 0x000fe20000fa4270 */
[----:B------:R-:W-:Y:S01]  /*116f0*/  FMUL R89, R89, UR13 ;  /* 0x0000000d59597c20 */ /* 0x000fe20008400000 */
[----:B-1----:R-:W-:Y:S01]  /*11700*/  IADD3 R4, P4, R2, UR7, RZ ;  /* 0x0000000702047c10 */ /* 0x002fe2000ff9e0ff */
[----:B------:R-:W-:-:S03]  /*11710*/  FMUL R90, R90, UR13 ;  /* 0x0000000d5a5a7c20 */ /* 0x000fc60008400000 */
[----:B------:R-:W-:Y:S02]  /*11720*/  IADD3.X R5, R3, UR6, RZ, P4, !PT ;  /* 0x0000000603057c10 */ /* 0x000fe4000a7fe4ff */
[----:B------:R-:W-:Y:S02]  /*11730*/  IADD3 R8, P4, R4, UR9, RZ ;  /* 0x0000000904087c10 */ /* 0x000fe4000ff9e0ff */
[----:B------:R-:W-:Y:S02]  /*11740*/  F2FP.BF16.F32.PACK_AB R88, RZ, R88 ;  /* 0x00000058ff58723e */ /* 0x000fe400000010ff */
[----:B------:R-:W-:Y:S02]  /*11750*/  F2FP.BF16.F32.PACK_AB R89, RZ, R89 ;  /* 0x00000059ff59723e */ /* 0x000fe400000010ff */
[----:B------:R-:W-:Y:S02]  /*11760*/  F2FP.BF16.F32.PACK_AB R90, RZ, R90 ;  /* 0x0000005aff5a723e */ /* 0x000fe400000010ff */
[----:B------:R-:W-:Y:S01]  /*11770*/  IADD3.X R9, R5, UR8, RZ, P4, !PT ;  /* 0x0000000805097c10 */ /* 0x000fe2000a7fe4ff */
[----:B------:R-:W-:Y:S01]  /*11780*/  @P0 STG.E.U16 desc[UR14][R4.64], R88 ;  /* 0x0000005804000986 */ /* 0x000fe2000c10150e */
[----:B------:R-:W-:-:S02]  /*11790*/  ISETP.GT.AND P0, PT, R0, 0x1, P1 ;  /* 0x000000010000780c */ /* 0x000fc40000f04270 */
[C---:B------:R-:W-:Y:S01]  /*117a0*/  ISETP.GT.AND P4, PT, R0.reuse, 0x9, P3 ;  /* 0x000000090000780c */ /* 0x040fe20001f84270 */
[----:B------:R-:W-:Y:S01]  /*117b0*/  @P2 STG.E.U16 desc[UR14][R4.64+0x2], R89 ;  /* 0x0000025904002986 */ /* 0x000fe2000c10150e */
[C---:B------:R-:W-:Y:S01]  /*117c0*/  ISETP.GT.AND P2, PT, R0.reuse, 0x8, P3 ;  /* 0x000000080000780c */ /* 0x040fe20001f44270 */
[----:B------:R-:W-:Y:S02]  /*117d0*/  FMUL R91, R91, UR13 ;  /* 0x0000000d5b5b7c20 */ /* 0x000fe40008400000 */
[----:B------:R-:W-:Y:S01]  /*117e0*/  @P5 STG.E.U16 desc[UR14][R8.64], R90 ;  /* 0x0000005a08005986 */ /* 0x000fe2000c10150e */
[----:B------:R-:W-:Y:S01]  /*117f0*/  ISETP.GT.AND P5, PT, R0, 0x8, P1 ;  /* 0x000000080000780c */ /* 0x000fe20000fa4270 */
[----:B------:R-:W-:Y:S01]  /*11800*/  FMUL R92, R92, UR13 ;  /* 0x0000000d5c5c7c20 */ /* 0x000fe20008400000 */
[----:B------:R-:W-:Y:S01]  /*11810*/  FMUL R93, R93, UR13 ;  /* 0x0000000d5d5d7c20 */ /* 0x000fe20008400000 */
[----:B------:R-:W-:Y:S01]  /*11820*/  FMUL R94, R94, UR13 ;  /* 0x0000000d5e5e7c20 */ /* 0x000fe20008400000 */
[----:B------:R-:W-:-:S02]  /*11830*/  F2FP.BF16.F32.PACK_AB R91, RZ, R91 ;  /* 0x0000005bff5b723e */ /* 0x000fc400000010ff */
[----:B------:R-:W-:Y:S02]  /*11840*/  F2FP.BF16.F32.PACK_AB R92, RZ, R92 ;  /* 0x0000005cff5c723e */ /* 0x000fe400000010ff */
[----:B------:R-:W-:Y:S02]  /*11850*/  F2FP.BF16.F32.PACK_AB R93, RZ, R93 ;  /* 0x0000005dff5d723e */ /* 0x000fe400000010ff */
[----:B------:R-:W-:Y:S01]  /*11860*/  F2FP.BF16.F32.PACK_AB R94, RZ, R94 ;  /* 0x0000005eff5e723e */ /* 0x000fe200000010ff */
[----:B------:R1:W-:Y:S01]  /*11870*/  @P0 STG.E.U16 desc[UR14][R8.64+0x2], R91 ;  /* 0x0000025b08000986 */ /* 0x0003e2000c10150e */
[----:B------:R-:W-:-:S03]  /*11880*/  ISETP.GT.AND P0, PT, R0, 0x9, P1 ;  /* 0x000000090000780c */ /* 0x000fc60000f04270 */
[----:B------:R-:W-:Y:S01]  /*11890*/  @P2 STG.E.U16 desc[UR14][R4.64+0x10], R92 ;  /* 0x0000105c04002986 */ /* 0x000fe2000c10150e */
[----:B------:R-:W-:-:S03]  /*118a0*/  ISETP.GT.AND P2, PT, R0, 0x10, P3 ;  /* 0x000000100000780c */ /* 0x000fc60001f44270 */
        /* <DEDUP_REMOVED lines=140> */
[----:B------:R-:W-:Y:S04]  /*12170*/  @P0 STG.E.U16 desc[UR14][R6.64+0x92], R127 ;  /* 0x0000927f06000986 */ /* 0x000fe8000c10150e */
[----:B------:R-:W-:Y:S01]  /*12180*/  @P2 STG.E.U16 desc[UR14][R4.64+0xa0], R128 ;  /* 0x0000a08004002986 */ /* 0x000fe2000c10150e */
[----:B------:R-:W-:-:S03]  /*12190*/  ISETP.GT.AND P2, PT, R0, 0x51, P1 ;  /* 0x000000510000780c */ /* 0x000fc60000f44270 */
[----:B------:R-:W-:Y:S01]  /*121a0*/  @P4 STG.E.U16 desc[UR14][R4.64+0xa2], R129 ;  /* 0x0000a28104004986 */ /* 0x000fe2000c10150e */
[----:B------:R-:W-:-:S03]  /*121b0*/  FMUL R131, R131, UR13 ;  /* 0x0000000d83837c20 */ /* 0x000fc60008400000 */
[----:B------:R-:W-:Y:S01]  /*121c0*/  @P5 STG.E.U16 desc[UR14][R6.64+0xa0], R130 ;  /* 0x0000a08206005986 */ /* 0x000fe2000c10150e */
[----:B------:R-:W-:Y:S01]  /*121d0*/  ISETP.GT.AND P5, PT, R0, 0x59, P3 ;  /* 0x000000590000780c */ /* 0x000fe20001fa4270 */
[----:B------:R-:W-:Y:S01]  /*121e0*/  FMUL R133, R133, UR13 ;  /* 0x0000000d85857c20 */ /* 0x000fe20008400000 */
[----:B------:R-:W-:-:S04]  /*121f0*/  F2FP.BF16.F32.PACK_AB R131, RZ, R131 ;  /* 0x00000083ff83723e */ /* 0x000fc800000010ff */
[----:B------:R-:W-:Y:S01]  /*12200*/  F2FP.BF16.F32.PACK_AB R133, RZ, R133 ;  /* 0x00000085ff85723e */ /* 0x000fe200000010ff */
[----:B------:R-:W-:Y:S01]  /*12210*/  @P2 STG.E.U16 desc[UR14][R6.64+0xa2], R131 ;  /* 0x0000a28306002986 */ /* 0x000fe2000c10150e */
[C---:B------:R-:W-:Y:S02]  /*12220*/  ISETP.GT.AND P4, PT, R0.reuse, 0x58, P3 ;  /* 0x000000580000780c */ /* 0x040fe40001f84270 */
[----:B------:R-:W-:Y:S01]  /*12230*/  ISETP.GT.AND P0, PT, R0, 0x58, P1 ;  /* 0x000000580000780c */ /* 0x000fe20000f04270 */
[----:B------:R-:W-:Y:S01]  /*12240*/  FMUL R132, R132, UR13 ;  /* 0x0000000d84847c20 */ /* 0x000fe20008400000 */
[C---:B------:R-:W-:Y:S01]  /*12250*/  ISETP.GT.AND P2, PT, R0.reuse, 0x59, P1 ;  /* 0x000000590000780c */ /* 0x040fe20000f44270 */
[----:B------:R-:W-:Y:S01]  /*12260*/  @P5 STG.E.U16 desc[UR14][R4.64+0xb2], R133 ;  /* 0x0000b28504005986 */ /* 0x000fe2000c10150e */
[----:B------:R-:W-:Y:S01]  /*12270*/  ISETP.GT.AND P5, PT, R0, 0x60, P3 ;  /* 0x000000600000780c */ /* 0x000fe20001fa4270 */
[----:B------:R-:W-:Y:S01]  /*12280*/  FMUL R134, R134, UR13 ;  /* 0x0000000d86867c20 */ /* 0x000fe20008400000 */
        /* <DEDUP_REMOVED lines=8> */
[----:B------:R-:W-:Y:S01]  /*12310*/  @P4 STG.E.U16 desc[UR14][R4.64+0xb0], R132 ;  /* 0x0000b08404004986 */ /* 0x000fe2000c10150e */
[----:B------:R-:W-:-:S03]  /*12320*/  F2FP.BF16.F32.PACK_AB R137, RZ, R137 ;  /* 0x00000089ff89723e */ /* 0x000fc600000010ff */
[----:B------:R-:W-:Y:S01]  /*12330*/  @P0 STG.E.U16 desc[UR14][R6.64+0xb0], R134 ;  /* 0x0000b08606000986 */ /* 0x000fe2000c10150e */
[----:B------:R-:W-:-:S03]  /*12340*/  ISETP.GT.AND P4, PT, R0, 0x60, P1 ;  /* 0x000000600000780c */ /* 0x000fc60000f84270 */
[----:B------:R-:W-:Y:S01]  /*12350*/  @P2 STG.E.U16 desc[UR14][R6.64+0xb2], R135 ;  /* 0x0000b28706002986 */ /* 0x000fe2000c10150e */
[----:B------:R-:W-:-:S03]  /*12360*/  FMUL R138, R138, UR13 ;  /* 0x0000000d8a8a7c20 */ /* 0x000fc60008400000 */
[----:B------:R-:W-:Y:S01]  /*12370*/  @P5 STG.E.U16 desc[UR14][R4.64+0xc0], R136 ;  /* 0x0000c08804005986 */ /* 0x000fe2000c10150e */
[----:B------:R-:W-:-:S03]  /*12380*/  ISETP.GT.AND P5, PT, R0, 0x61, P1 ;  /* 0x000000610000780c */ /* 0x000fc60000fa4270 */
[----:B------:R-:W-:Y:S01]  /*12390*/  @P6 STG.E.U16 desc[UR14][R4.64+0xc2], R137 ;  /* 0x0000c28904006986 */ /* 0x000fe2000c10150e */
[----:B------:R-:W-:Y:S01]  /*123a0*/  ISETP.GT.AND P6, PT, R0, 0x68, P3 ;  /* 0x000000680000780c */ /* 0x000fe20001fc4270 */
[----:B------:R-:W-:Y:S01]  /*123b0*/  FMUL R139, R139, UR13 ;  /* 0x0000000d8b8b7c20 */ /* 0x000fe20008400000 */
[----:B------:R-:W-:Y:S01]  /*123c0*/  FMUL R140, R140, UR13 ;  /* 0x0000000d8c8c7c20 */ /* 0x000fe20008400000 */
[----:B------:R-:W-:-:S03]  /*123d0*/  F2FP.BF16.F32.PACK_AB R138, RZ, R138 ;  /* 0x0000008aff8a723e */ /* 0x000fc600000010ff */
        /* <DEDUP_REMOVED lines=11> */
[----:B------:R-:W-:-:S03]  /*12490*/  F2FP.BF16.F32.PACK_AB R141, RZ, R141 ;  /* 0x0000008dff8d723e */ /* 0x000fc600000010ff */
[----:B------:R-:W-:Y:S02]  /*124a0*/  F2FP.BF16.F32.PACK_AB R142, RZ, R142 ;  /* 0x0000008eff8e723e */ /* 0x000fe400000010ff */
[----:B------:R-:W-:Y:S01]  /*124b0*/  F2FP.BF16.F32.PACK_AB R143, RZ, R143 ;  /* 0x0000008fff8f723e */ /* 0x000fe200000010ff */
[----:B------:R-:W-:Y:S04]  /*124c0*/  @P4 STG.E.U16 desc[UR14][R4.64+0xd2], R141 ;  /* 0x0000d28d04004986 */ /* 0x000fe8000c10150e */
[----:B------:R-:W-:Y:S01]  /*124d0*/  @P5 STG.E.U16 desc[UR14][R6.64+0xd0], R142 ;  /* 0x0000d08e06005986 */ /* 0x000fe2000c10150e */
[----:B------:R-:W-:-:S03]  /*124e0*/  ISETP.GT.AND P5, PT, R0, 0x70, P3 ;  /* 0x000000700000780c */ /* 0x000fc60001fa4270 */
[----:B------:R-:W-:Y:S01]  /*124f0*/  @P6 STG.E.U16 desc[UR14][R6.64+0xd2], R143 ;  /* 0x0000d28f06006986 */ /* 0x000fe2000c10150e */
[----:B------:R-:W-:Y:S01]  /*12500*/  ISETP.GT.AND P6, PT, R0, 0x71, P3 ;  /* 0x000000710000780c */ /* 0x000fe20001fc4270 */
[----:B------:R-:W-:Y:S01]  /*12510*/  FMUL R144, R144, UR13 ;  /* 0x0000000d90907c20 */ /* 0x000fe20008400000 */
[----:B------:R-:W-:Y:S01]  /*12520*/  FMUL R145, R145, UR13 ;  /* 0x0000000d91917c20 */ /* 0x000fe20008400000 */
[----:B------:R-:W-:-:S03]  /*12530*/  ISETP.GT.AND P4, PT, R0, 0x70, P1 ;  /* 0x000000700000780c */ /* 0x000fc60000f84270 */
[----:B------:R-:W-:Y:S02]  /*12540*/  F2FP.BF16.F32.PACK_AB R144, RZ, R144 ;  /* 0x00000090ff90723e */ /* 0x000fe400000010ff */
[----:B------:R-:W-:Y:S01]  /*12550*/  F2FP.BF16.F32.PACK_AB R145, RZ, R145 ;  /* 0x00000091ff91723e */ /* 0x000fe200000010ff */
[----:B------:R-:W-:Y:S02]  /*12560*/  FMUL R146, R146, UR13 ;  /* 0x0000000d92927c20 */ /* 0x000fe40008400000 */
[----:B------:R-:W-:Y:S01]  /*12570*/  @P5 STG.E.U16 desc[UR14][R4.64+0xe0], R144 ;  /* 0x0000e09004005986 */ /* 0x000fe2000c10150e */
[----:B------:R-:W-:-:S03]  /*12580*/  ISETP.GT.AND P5, PT, R0, 0x71, P1 ;  /* 0x000000710000780c */ /* 0x000fc60000fa4270 */
[----:B------:R-:W-:Y:S01]  /*12590*/  @P6 STG.E.U16 desc[UR14][R4.64+0xe2], R145 ;  /* 0x0000e29104006986 */ /* 0x000fe2000c10150e */
[C---:B------:R-:W-:Y:S02]  /*125a0*/  ISETP.GT.AND P6, PT, R0.reuse, 0x78, P3 ;  /* 0x000000780000780c */ /* 0x040fe40001fc4270 */
[----:B------:R-:W-:Y:S01]  /*125b0*/  ISETP.GT.AND P3, PT, R0, 0x79, P3 ;  /* 0x000000790000780c */ /* 0x000fe20001f64270 */
[----:B------:R-:W-:Y:S01]  /*125c0*/  FMUL R147, R147, UR13 ;  /* 0x0000000d93937c20 */ /* 0x000fe20008400000 */
[----:B------:R-:W-:Y:S01]  /*125d0*/  F2FP.BF16.F32.PACK_AB R146, RZ, R146 ;  /* 0x00000092ff92723e */ /* 0x000fe200000010ff */
[----:B------:R-:W-:Y:S01]  /*125e0*/  FMUL R149, R149, UR13 ;  /* 0x0000000d95957c20 */ /* 0x000fe20008400000 */
[----:B------:R-:W-:Y:S02]  /*125f0*/  FMUL R148, R148, UR13 ;  /* 0x0000000d94947c20 */ /* 0x000fe40008400000 */
[----:B------:R-:W-:Y:S01]  /*12600*/  F2FP.BF16.F32.PACK_AB R147, RZ, R147 ;  /* 0x00000093ff93723e */ /* 0x000fe200000010ff */
[----:B------:R-:W-:Y:S01]  /*12610*/  @P4 STG.E.U16 desc[UR14][R6.64+0xe0], R146 ;  /* 0x0000e09206004986 */ /* 0x000fe2000c10150e */
[----:B------:R-:W-:-:S02]  /*12620*/  ISETP.GT.AND P4, PT, R0, 0x78, P1 ;  /* 0x000000780000780c */ /* 0x000fc40000f84270 */
[----:B------:R-:W-:Y:S02]  /*12630*/  F2FP.BF16.F32.PACK_AB R149, RZ, R149 ;  /* 0x00000095ff95723e */ /* 0x000fe400000010ff */
[----:B------:R-:W-:Y:S01]  /*12640*/  ISETP.GT.AND P2, PT, R14, 0xc0, PT ;  /* 0x000000c00e00780c */ /* 0x000fe20003f44270 */
[----:B------:R-:W-:Y:S01]  /*12650*/  @P5 STG.E.U16 desc[UR14][R6.64+0xe2], R147 ;  /* 0x0000e29306005986 */ /* 0x000fe2000c10150e */
[C---:B------:R-:W-:Y:S01]  /*12660*/  ISETP.GT.AND P1, PT, R0.reuse, 0x79, P1 ;  /* 0x000000790000780c */ /* 0x040fe20000f24270 */
[----:B-1----:R-:W-:Y:S01]  /*12670*/  IMAD.U32 R9, RZ, RZ, UR18 ;  /* 0x00000012ff097e24 */ /* 0x002fe2000f8e00ff */
[----:B------:R-:W-:Y:S01]  /*12680*/  F2FP.BF16.F32.PACK_AB R148, RZ, R148 ;  /* 0x00000094ff94723e */ /* 0x000fe200000010ff */
[----:B------:R-:W-:Y:S01]  /*12690*/  @P3 STG.E.U16 desc[UR14][R4.64+0xf2], R149 ;  /* 0x0000f29504003986 */ /* 0x000fe2000c10150e */
[----:B------:R-:W-:Y:S01]  /*126a0*/  ISETP.GT.AND P3, PT, R0, RZ, P2 ;  /* 0x000000ff0000720c */ /* 0x000fe20001764270 */
[----:B------:R-:W-:Y:S01]  /*126b0*/  FMUL R150, R150, UR13 ;  /* 0x0000000d96967c20 */ /* 0x000fe20008400000 */
[----:B------:R-:W-:Y:S01]  /*126c0*/  FMUL R151, R151, UR13 ;  /* 0x0000000d97977c20 */ /* 0x000fe20008400000 */
[----:B------:R-:W-:Y:S01]  /*126d0*/  UIMAD UR6, UR19, 0x180, URZ ;  /* 0x00000180130678a4 */ /* 0x000fe2000f8e023f */
[----:B------:R-:W-:Y:S01]  /*126e0*/  FMUL R24, R24, UR13 ;  /* 0x0000000d18187c20 */ /* 0x000fe20008400000 */
[----:B------:R-:W-:Y:S01]  /*126f0*/  IMAD.WIDE.U32 R2, R9, 0x180, R2 ;  /* 0x0000018009027825 */ /* 0x000fe200078e0002 */
[----:B------:R1:W-:Y:S01]  /*12700*/  @P6 STG.E.U16 desc[UR14][R4.64+0xf0], R148 ;  /* 0x0000f09404006986 */ /* 0x0003e2000c10150e */
[----:B------:R-:W-:-:S02]  /*12710*/  F2FP.BF16.F32.PACK_AB R150, RZ, R150 ;  /* 0x00000096ff96723e */ /* 0x000fc400000010ff */
[----:B------:R-:W-:Y:S01]  /*12720*/  F2FP.BF16.F32.PACK_AB R151, RZ, R151 ;  /* 0x00000097ff97723e */ /* 0x000fe200000010ff */
[----:B------:R-:W-:Y:S01]  /*12730*/  VIADD R3, R3, UR6 ;  /* 0x0000000603037c36 */ /* 0x000fe20008000000 */
[----:B------:R-:W-:Y:S02]  /*12740*/  ISETP.GT.AND P5, PT, R0, 0x1, P2 ;  /* 0x000000010000780c */ /* 0x000fe400017a4270 */
[----:B------:R-:W-:Y:S01]  /*12750*/  F2FP.BF16.F32.PACK_AB R24, RZ, R24 ;  /* 0x00000018ff18723e */ /* 0x000fe200000010ff */
[----:B------:R-:W-:Y:S01]  /*12760*/  FMUL R25, R25, UR13 ;  /* 0x0000000d19197c20 */ /* 0x000fe20008400000 */
[----:B-1----:R-:W-:Y:S02]  /*12770*/  @P4 IMAD.MOV.U32 R4, RZ, RZ, R6 ;  /* 0x000000ffff044224 */ /* 0x002fe400078e0006 */
[----:B------:R-:W-:Y:S01]  /*12780*/  @P4 IMAD.MOV.U32 R5, RZ, RZ, R7 ;  /* 0x000000ffff054224 */ /* 0x000fe200078e0007 */
[----:B------:R-:W-:-:S04]  /*12790*/  ISETP.GT.AND P0, PT, R14, 0xc8, PT ;  /* 0x000000c80e00780c */ /* 0x000fc80003f04270 */
[----:B------:R1:W-:Y:S01]  /*127a0*/  @P4 STG.E.U16 desc[UR14][R4.64+0xf0], R150 ;  /* 0x0000f09604004986 */ /* 0x0003e2000c10150e */
[----:B------:R-:W-:-:S03]  /*127b0*/  F2FP.BF16.F32.PACK_AB R25, RZ, R25 ;  /* 0x00000019ff19723e */ /* 0x000fc600000010ff */
[----:B------:R2:W-:Y:S04]  /*127c0*/  @P1 STG.E.U16 desc[UR14][R6.64+0xf2], R151 ;  /* 0x0000f29706001986 */ /* 0x0005e8000c10150e */
[----:B------:R-:W-:Y:S01]  /*127d0*/  @P3 STG.E.U16 desc[UR14][R2.64], R24 ;  /* 0x0000001802003986 */ /* 0x000fe2000c10150e */
[----:B------:R-:W-:Y:S01]  /*127e0*/  ISETP.GT.AND P3, PT, R0, RZ, P0 ;  /* 0x000000ff0000720c */ /* 0x000fe20000764270 */
[----:B------:R-:W-:Y:S01]  /*127f0*/  FMUL R26, R26, UR13 ;  /* 0x0000000d1a1a7c20 */ /* 0x000fe20008400000 */
[----:B-1----:R-:W-:Y:S01]  /*12800*/  IADD3 R4, P1, R2, UR9, RZ ;  /* 0x0000000902047c10 */ /* 0x002fe2000ff3e0ff */
[----:B------:R-:W-:Y:S01]  /*12810*/  @P5 STG.E.U16 desc[UR14][R2.64+0x2], R25 ;  /* 0x0000021902005986 */ /* 0x000fe2000c10150e */
[C---:B------:R-:W-:Y:S02]  /*12820*/  ISETP.GT.AND P6, PT, R0.reuse, 0x1, P0 ;  /* 0x000000010000780c */ /* 0x040fe400007c4270 */
[----:B------:R-:W-:Y:S01]  /*12830*/  ISETP.GT.AND P5, PT, R0, 0x8, P2 ;  /* 0x000000080000780c */ /* 0x000fe200017a4270 */
[----:B------:R-:W-:Y:S01]  /*12840*/  FMUL R27, R27, UR13 ;  /* 0x0000000d1b1b7c20 */ /* 0x000fe20008400000 */
[----:B------:R-:W-:-:S02]  /*12850*/  F2FP.BF16.F32.PACK_AB R26, RZ, R26 ;  /* 0x0000001aff1a723e */ /* 0x000fc400000010ff */
[----:B------:R-:W-:Y:S02]  /*12860*/  IADD3.X R5, R3, UR8, RZ, P1, !PT ;  /* 0x0000000803057c10 */ /* 0x000fe40008ffe4ff */
[----:B------:R-:W-:Y:S01]  /*12870*/  ISETP.GT.AND P4, PT, R0, 0x9, P2 ;  /* 0x000000090000780c */ /* 0x000fe20001784270 */
[----:B------:R-:W-:Y:S01]  /*12880*/  FMUL R28, R28, UR13 ;  /* 0x0000000d1c1c7c20 */ /* 0x000fe20008400000 */
[----:B------:R-:W-:Y:S01]  /*12890*/  FMUL R29, R29, UR13 ;  /* 0x0000000d1d1d7c20 */ /* 0x000fe20008400000 */
[----:B------:R-:W-:Y:S01]  /*128a0*/  @P3 STG.E.U16 desc[UR14][R4.64], R26 ;  /* 0x0000001a04003986 */ /* 0x000fe2000c10150e */
[----:B------:R-:W-:Y:S02]  /*128b0*/  F2FP.BF16.F32.PACK_AB R27, RZ, R27 ;  /* 0x0000001bff1b723e */ /* 0x000fe400000010ff */
[----:B------:R-:W-:Y:S02]  /*128c0*/  ISETP.GT.AND P3, PT, R0, 0x8, P0 ;  /* 0x000000080000780c */ /* 0x000fe40000764270 */
[----:B------:R-:W-:Y:S01]  /*128d0*/  F2FP.BF16.F32.PACK_AB R28, RZ, R28 ;  /* 0x0000001cff1c723e */ /* 0x000fe200000010ff */
[----:B------:R-:W-:Y:S01]  /*128e0*/  FMUL R30, R30, UR13 ;  /* 0x0000000d1e1e7c20 */ /* 0x000fe20008400000 */
[----:B------:R-:W-:Y:S01]  /*128f0*/  F2FP.BF16.F32.PACK_AB R29, RZ, R29 ;  /* 0x0000001dff1d723e */ /* 0x000fe200000010ff */
[----:B------:R-:W-:Y:S01]  /*12900*/  @P6 STG.E.U16 desc[UR14][R4.64+0x2], R27 ;  /* 0x0000021b04006986 */ /* 0x000fe2000c10150e */
[----:B------:R-:W-:-:S03]  /*12910*/  ISETP.GT.AND P6, PT, R0, 0x9, P0 ;  /* 0x000000090000780c */ /* 0x000fc600007c4270 */
[----:B------:R-:W-:Y:S01]  /*12920*/  @P5 STG.E.U16 desc[UR14][R2.64+0x10], R28 ;  /* 0x0000101c02005986 */ /* 0x000fe2000c10150e */
[C---:B------:R-:W-:Y:S01]  /*12930*/  ISETP.GT.AND P5, PT, R0.reuse, 0x10, P2 ;  /* 0x000000100000780c */ /* 0x040fe200017a4270 */
[----:B------:R-:W-:Y:S01]  /*12940*/  FMUL R31, R31, UR13 ;  /* 0x0000000d1f1f7c20 */ /* 0x000fe20008400000 */
[----:B------:R-:W-:Y:S01]  /*12950*/  F2FP.BF16.F32.PACK_AB R30, RZ, R30 ;  /* 0x0000001eff1e723e */ /* 0x000fe200000010ff */
[----:B------:R-:W-:Y:S01]  /*12960*/  @P4 STG.E.U16 desc[UR14][R2.64+0x12], R29 ;  /* 0x0000121d02004986 */ /* 0x000fe2000c10150e */
[----:B------:R-:W-:Y:S01]  /*12970*/  ISETP.GT.AND P4, PT, R0, 0x11, P2 ;  /* 0x000000110000780c */ /* 0x000fe20001784270 */
[----:B------:R-:W-:Y:S01]  /*12980*/  FMUL R32, R32, UR13 ;  /* 0x0000000d20207c20 */ /* 0x000fe20008400000 */
[----:B------:R-:W-:Y:S01]  /*12990*/  FMUL R33, R33, UR13 ;  /* 0x0000000d21217c20 */ /* 0x000fe20008400000 */
[----:B------:R-:W-:Y:S01]  /*129a0*/  @P3 STG.E.U16 desc[UR14][R4.64+0x10], R30 ;  /* 0x0000101e04003986 */ /* 0x000fe2000c10150e */
[----:B------:R-:W-:Y:S02]  /*129b0*/  F2FP.BF16.F32.PACK_AB R31, RZ, R31 ;  /* 0x0000001fff1f723e */ /* 0x000fe400000010ff */
[----:B------:R-:W-:-:S02]  /*129c0*/  ISETP.GT.AND P3, PT, R0, 0x10, P0 ;  /* 0x000000100000780c */ /* 0x000fc40000764270 */
[----:B------:R-:W-:Y:S01]  /*129d0*/  F2FP.BF16.F32.PACK_AB R32, RZ, R32 ;  /* 0x00000020ff20723e */ /* 0x000fe200000010ff */
[----:B------:R-:W-:Y:S01]  /*129e0*/  FMUL R34, R34, UR13 ;  /* 0x0000000d22227c20 */ /* 0x000fe20008400000 */
[----:B------:R-:W-:Y:S01]  /*129f0*/  F2FP.BF16.F32.PACK_AB R33, RZ, R33 ;  /* 0x00000021ff21723e */ /* 0x000fe200000010ff */
[----:B------:R-:W-:Y:S01]  /*12a00*/  @P6 STG.E.U16 desc[UR14][R4.64+0x12], R31 ;  /* 0x0000121f04006986 */ /* 0x000fe2000c10150e */
[----:B------:R-:W-:-:S03]  /*12a10*/  ISETP.GT.AND P6, PT, R0, 0x11, P0 ;  /* 0x000000110000780c */ /* 0x000fc600007c4270 */
[----:B------:R-:W-:Y:S01]  /*12a20*/  @P5 STG.E.U16 desc[UR14][R2.64+0x20], R32 ;  /* 0x0000202002005986 */ /* 0x000fe2000c10150e */
[----:B------:R-:W-:-:S03]  /*12a30*/  F2FP.BF16.F32.PACK_AB R34, RZ, R34 ;  /* 0x00000022ff22723e */ /* 0x000fc600000010ff */
[----:B------:R-:W-:Y:S01]  /*12a40*/  @P4 STG.E.U16 desc[UR14][R2.64+0x22], R33 ;  /* 0x0000222102004986 */ /* 0x000fe2000c10150e */
[C---:B------:R-:W-:Y:S01]  /*12a50*/  ISETP.GT.AND P4, PT, R0.reuse, 0x18, P2 ;  /* 0x000000180000780c */ /* 0x040fe20001784270 */
[----:B------:R-:W-:Y:S01]  /*12a60*/  FMUL R35, R35, UR13 ;  /* 0x0000000d23237c20 */ /* 0x000fe20008400000 */
[----:B------:R-:W-:Y:S01]  /*12a70*/  ISETP.GT.AND P5, PT, R0, 0x19, P2 ;  /* 0x000000190000780c */ /* 0x000fe200017a4270 */
[----:B------:R-:W-:Y:S01]  /*12a80*/  FMUL R36, R36, UR13 ;  /* 0x0000000d24247c20 */ /* 0x000fe20008400000 */
[----:B------:R-:W-:Y:S01]  /*12a90*/  FMUL R37, R37, UR13 ;  /* 0x0000000d25257c20 */ /* 0x000fe20008400000 */
[----:B------:R-:W-:Y:S01]  /*12aa0*/  @P3 STG.E.U16 desc[UR14][R4.64+0x20], R34 ;  /* 0x0000202204003986 */ /* 0x000fe2000c10150e */
[----:B------:R-:W-:Y:S02]  /*12ab0*/  ISETP.GT.AND P3, PT, R0, 0x18, P0 ;  /* 0x000000180000780c */ /* 0x000fe40000764270 */
[----:B------:R-:W-:Y:S01]  /*12ac0*/  F2FP.BF16.F32.PACK_AB R35, RZ, R35 ;  /* 0x00000023ff23723e */ /* 0x000fe200000010ff */
[----:B------:R-:W-:Y:S01]  /*12ad0*/  FMUL R38, R38, UR13 ;  /* 0x0000000d26267c20 */ /* 0x000fe20008400000 */
[----:B------:R-:W-:-:S02]  /*12ae0*/  F2FP.BF16.F32.PACK_AB R36, RZ, R36 ;  /* 0x00000024ff24723e */ /* 0x000fc400000010ff */
[----:B------:R-:W-:Y:S01]  /*12af0*/  F2FP.BF16.F32.PACK_AB R37, RZ, R37 ;  /* 0x00000025ff25723e */ /* 0x000fe200000010ff */
[----:B------:R-:W-:Y:S01]  /*12b00*/  @P6 STG.E.U16 desc[UR14][R4.64+0x22], R35 ;  /* 0x0000222304006986 */ /* 0x000fe2000c10150e */
[----:B------:R-:W-:-:S03]  /*12b10*/  F2FP.BF16.F32.PACK_AB R38, RZ, R38 ;  /* 0x00000026ff26723e */ /* 0x000fc600000010ff */
[----:B------:R-:W-:Y:S01]  /*12b20*/  @P4 STG.E.U16 desc[UR14][R2.64+0x30], R36 ;  /* 0x0000302402004986 */ /* 0x000fe2000c10150e */
[C---:B------:R-:W-:Y:S02]  /*12b30*/  ISETP.GT.AND P4, PT, R0.reuse, 0x19, P0 ;  /* 0x000000190000780c */ /* 0x040fe40000784270 */
[C---:B------:R-:W-:Y:S01]  /*12b40*/  ISETP.GT.AND P6, PT, R0.reuse, 0x20, P2 ;  /* 0x000000200000780c */ /* 0x040fe200017c4270 */
[----:B------:R-:W-:Y:S01]  /*12b50*/  @P5 STG.E.U16 desc[UR14][R2.64+0x32], R37 ;  /* 0x0000322502005986 */ /* 0x000fe2000c10150e */
[----:B------:R-:W-:Y:S01]  /*12b60*/  ISETP.GT.AND P5, PT, R0, 0x21, P2 ;  /* 0x000000210000780c */ /* 0x000fe200017a4270 */
[----:B------:R-:W-:Y:S01]  /*12b70*/  FMUL R39, R39, UR13 ;  /* 0x0000000d27277c20 */ /* 0x000fe20008400000 */
[----:B------:R-:W-:Y:S01]  /*12b80*/  FMUL R40, R40, UR13 ;  /* 0x0000000d28287c20 */ /* 0x000fe20008400000 */
[----:B------:R-:W-:Y:S01]  /*12b90*/  FMUL R41, R41, UR13 ;  /* 0x0000000d29297c20 */ /* 0x000fe20008400000 */
[----:B------:R-:W-:Y:S01]  /*12ba0*/  @P3 STG.E.U16 desc[UR14][R4.64+0x30], R38 ;  /* 0x0000302604003986 */ /* 0x000fe2000c10150e */
[----:B------:R-:W-:Y:S01]  /*12bb0*/  ISETP.GT.AND P3, PT, R0, 0x20, P0 ;  /* 0x000000200000780c */ /* 0x000fe20000764270 */
[----:B------:R-:W-:Y:S01]  /*12bc0*/  FMUL R42, R42, UR13 ;  /* 0x0000000d2a2a7c20 */ /* 0x000fe20008400000 */
[----:B------:R-:W-:-:S02]  /*12bd0*/  F2FP.BF16.F32.PACK_AB R39, RZ, R39 ;  /* 0x00000027ff27723e */ /* 0x000fc400000010ff */
[----:B------:R-:W-:Y:S02]  /*12be0*/  F2FP.BF16.F32.PACK_AB R40, RZ, R40 ;  /* 0x00000028ff28723e */ /* 0x000fe400000010ff */
[----:B------:R-:W-:Y:S01]  /*12bf0*/  F2FP.BF16.F32.PACK_AB R41, RZ, R41 ;  /* 0x00000029ff29723e */ /* 0x000fe200000010ff */
[----:B------:R-:W-:Y:S01]  /*12c00*/  @P4 STG.E.U16 desc[UR14][R4.64+0x32], R39 ;  /* 0x0000322704004986 */ /* 0x000fe2000c10150e */
[----:B------:R-:W-:Y:S02]  /*12c10*/  F2FP.BF16.F32.PACK_AB R42, RZ, R42 ;  /* 0x0000002aff2a723e */ /* 0x000fe400000010ff */
        /* <DEDUP_REMOVED lines=31> */
[----:B------:R-:W-:-:S03]  /*12e10*/  F2FP.BF16.F32.PACK_AB R50, RZ, R50 ;  /* 0x00000032ff32723e */ /* 0x000fc600000010ff */
[----:B------:R-:W-:Y:S01]  /*12e20*/  @P6 STG.E.U16 desc[UR14][R2.64+0x60], R48 ;  /* 0x0000603002006986 */ /* 0x000fe2000c10150e */
[----:B--2---:R-:W-:-:S03]  /*12e30*/  IADD3.X R7, R3, UR8, RZ, P1, !PT ;  /* 0x0000000803077c10 */ /* 0x004fc60008ffe4ff */
[----:B------:R-:W-:Y:S01]  /*12e40*/  @P5 STG.E.U16 desc[UR14][R2.64+0x62], R49 ;  /* 0x0000623102005986 */ /* 0x000fe2000c10150e */
[C---:B------:R-:W-:Y:S02]  /*12e50*/  ISETP.GT.AND P5, PT, R0.reuse, 0x31, P0 ;  /* 0x000000310000780c */ /* 0x040fe400007a4270 */
[C---:B------:R-:W-:Y:S01]  /*12e60*/  ISETP.GT.AND P1, PT, R0.reuse, 0x38, P0 ;  /* 0x000000380000780c */ /* 0x040fe20000724270 */
[----:B------:R1:W-:Y:S01]  /*12e70*/  @P3 STG.E.U16 desc[UR14][R4.64+0x60], R50 ;  /* 0x0000603204003986 */ /* 0x0003e2000c10150e */
[C---:B------:R-:W-:Y:S02]  /*12e80*/  ISETP.GT.AND P3, PT, R0.reuse, 0x39, P0 ;  /* 0x000000390000780c */ /* 0x040fe40000764270 */
[C---:B------:R-:W-:Y:S01]  /*12e90*/  ISETP.GT.AND P6, PT, R0.reuse, 0x38, P2 ;  /* 0x000000380000780c */ /* 0x040fe200017c4270 */
[----:B------:R-:W-:Y:S01]  /*12ea0*/  FMUL R51, R51, UR13 ;  /* 0x0000000d33337c20 */ /* 0x000fe20008400000 */
[----:B------:R-:W-:Y:S01]  /*12eb0*/  ISETP.GT.AND P4, PT, R0, 0x39, P2 ;  /* 0x000000390000780c */ /* 0x000fe20001784270 */
[----:B------:R-:W-:Y:S01]  /*12ec0*/  FMUL R52, R52, UR13 ;  /* 0x0000000d34347c20 */ /* 0x000fe20008400000 */
[----:B------:R-:W-:Y:S01]  /*12ed0*/  FMUL R53, R53, UR13 ;  /* 0x0000000d35357c20 */ /* 0x000fe20008400000 */
[----:B------:R-:W-:Y:S01]  /*12ee0*/  FMUL R54, R54, UR13 ;  /* 0x0000000d36367c20 */ /* 0x000fe20008400000 */
[----:B------:R-:W-:Y:S01]  /*12ef0*/  FMUL R55, R55, UR13 ;  /* 0x0000000d37377c20 */ /* 0x000fe20008400000 */
[----:B------:R-:W-:Y:S01]  /*12f00*/  F2FP.BF16.F32.PACK_AB R51, RZ, R51 ;  /* 0x00000033ff33723e */ /* 0x000fe200000010ff */
[----:B------:R-:W-:Y:S01]  /*12f10*/  @P5 IMAD.MOV.U32 R6, RZ, RZ, R4 ;  /* 0x000000ffff065224 */ /* 0x000fe200078e0004 */
[----:B------:R-:W-:Y:S01]  /*12f20*/  F2FP.BF16.F32.PACK_AB R52, RZ, R52 ;  /* 0x00000034ff34723e */ /* 0x000fe200000010ff */
[C---:B-1----:R-:W-:Y:S01]  /*12f30*/  VIADD R4, R2.reuse, UR9 ;  /* 0x0000000902047c36 */ /* 0x042fe20008000000 */
[----:B------:R-:W-:Y:S01]  /*12f40*/  F2FP.BF16.F32.PACK_AB R53, RZ, R53 ;  /* 0x00000035ff35723e */ /* 0x000fe200000010ff */
[--C-:B------:R-:W-:Y:S01]  /*12f50*/  @P1 IMAD.MOV.U32 R5, RZ, RZ, R7.reuse ;  /* 0x000000ffff051224 */ /* 0x100fe200078e0007 */
[----:B------:R-:W-:Y:S01]  /*12f60*/  F2FP.BF16.F32.PACK_AB R54, RZ, R54 ;  /* 0x00000036ff36723e */ /* 0x000fe200000010ff */
[----:B------:R-:W-:Y:S01]  /*12f70*/  VIADD R8, R2, UR9 ;  /* 0x0000000902087c36 */ /* 0x000fe20008000000 */
[----:B------:R-:W-:Y:S01]  /*12f80*/  F2FP.BF16.F32.PACK_AB R55, RZ, R55 ;  /* 0x00000037ff37723e */ /* 0x000fe200000010ff */
[----:B------:R-:W-:Y:S01]  /*12f90*/  @P3 IMAD.MOV.U32 R9, RZ, RZ, R7 ;  /* 0x000000ffff093224 */ /* 0x000fe200078e0007 */
[----:B------:R-:W-:Y:S04]  /*12fa0*/  @P5 STG.E.U16 desc[UR14][R6.64+0x62], R51 ;  /* 0x0000623306005986 */ /* 0x000fe8000c10150e */
[----:B------:R-:W-:Y:S04]  /*12fb0*/  @P6 STG.E.U16 desc[UR14][R2.64+0x70], R52 ;  /* 0x0000703402006986 */ /* 0x000fe8000c10150e */
[----:B------:R-:W-:Y:S04]  /*12fc0*/  @P4 STG.E.U16 desc[UR14][R2.64+0x72], R53 ;  /* 0x0000723502004986 */ /* 0x000fe8000c10150e */
[----:B------:R-:W-:Y:S01]  /*12fd0*/  @P1 STG.E.U16 desc[UR14][R4.64+0x70], R54 ;  /* 0x0000703604001986 */ /* 0x000fe2000c10150e */
[----:B------:R-:W-:-:S03]  /*12fe0*/  ISETP.GT.AND P1, PT, R0, 0x40, P0 ;  /* 0x000000400000780c */ /* 0x000fc60000724270 */
[----:B------:R1:W-:Y:S01]  /*12ff0*/  @P3 STG.E.U16 desc[UR14][R8.64+0x72], R55 ;  /* 0x0000723708003986 */ /* 0x0003e2000c10150e */
[C---:B------:R-:W-:Y:S02]  /*13000*/  ISETP.GT.AND P3, PT, R0.reuse, 0x41, P0 ;  /* 0x000000410000780c */ /* 0x040fe40000764270 */
[C---:B------:R-:W-:Y:S02]  /*13010*/  ISETP.GT.AND P4, PT, R0.reuse, 0x40, P2 ;  /* 0x000000400000780c */ /* 0x040fe40001784270 */
[----:B------:R-:W-:Y:S01]  /*13020*/  ISETP.GT.AND P5, PT, R0, 0x41, P2 ;  /* 0x000000410000780c */ /* 0x000fe200017a4270 */
[----:B------:R-:W-:Y:S01]  /*13030*/  FMUL R56, R56, UR13 ;  /* 0x0000000d38387c20 */ /* 0x000fe20008400000 */
[----:B------:R-:W-:Y:S01]  /*13040*/  FMUL R57, R57, UR13 ;  /* 0x0000000d39397c20 */ /* 0x000fe20008400000 */
[----:B------:R-:W-:Y:S01]  /*13050*/  FMUL R58, R58, UR13 ;  /* 0x0000000d3a3a7c20 */ /* 0x000fe20008400000 */
[----:B------:R-:W-:Y:S02]  /*13060*/  FMUL R59, R59, UR13 ;  /* 0x0000000d3b3b7c20 */ /* 0x000fe40008400000 */
[----:B------:R-:W-:-:S02]  /*13070*/  F2FP.BF16.F32.PACK_AB R56, RZ, R56 ;  /* 0x00000038ff38723e */ /* 0x000fc400000010ff */
[----:B------:R-:W-:Y:S01]  /*13080*/  F2FP.BF16.F32.PACK_AB R57, RZ, R57 ;  /* 0x00000039ff39723e */ /* 0x000fe200000010ff */
[----:B-1----:R-:W-:Y:S01]  /*13090*/  @P3 IMAD.MOV.U32 R9, RZ, RZ, R7 ;  /* 0x000000ffff093224 */ /* 0x002fe200078e0007 */
[----:B------:R-:W-:Y:S02]  /*130a0*/  F2FP.BF16.F32.PACK_AB R58, RZ, R58 ;  /* 0x0000003aff3a723e */ /* 0x000fe400000010ff */
[----:B------:R-:W-:Y:S02]  /*130b0*/  @P1 MOV R5, R7 ;  /* 0x0000000700051202 */ /* 0x000fe40000000f00 */
[----:B------:R-:W-:Y:S01]  /*130c0*/  F2FP.BF16.F32.PACK_AB R59, RZ, R59 ;  /* 0x0000003bff3b723e */ /* 0x000fe200000010ff */
[----:B------:R-:W-:Y:S04]  /*130d0*/  @P4 STG.E.U16 desc[UR14][R2.64+0x80], R56 ;  /* 0x0000803802004986 */ /* 0x000fe8000c10150e */
[----:B------:R-:W-:Y:S04]  /*130e0*/  @P5 STG.E.U16 desc[UR14][R2.64+0x82], R57 ;  /* 0x0000823902005986 */ /* 0x000fe8000c10150e */
[----:B------:R1:W-:Y:S01]  /*130f0*/  @P1 STG.E.U16 desc[UR14][R4.64+0x80], R58 ;  /* 0x0000803a04001986 */ /* 0x0003e2000c10150e */
        /* <DEDUP_REMOVED lines=9> */
[----:B------:R-:W-:Y:S01]  /*13190*/  F2FP.BF16.F32.PACK_AB R60, RZ, R60 ;  /* 0x0000003cff3c723e */ /* 0x000fe200000010ff */
[--C-:B-1----:R-:W-:Y:S01]  /*131a0*/  @P1 IMAD.MOV.U32 R5, RZ, RZ, R7.reuse ;  /* 0x000000ffff051224 */ /* 0x102fe200078e0007 */
[----:B------:R-:W-:Y:S01]  /*131b0*/  F2FP.BF16.F32.PACK_AB R61, RZ, R61 ;  /* 0x0000003dff3d723e */ /* 0x000fe200000010ff */
[----:B--2---:R-:W-:Y:S01]  /*131c0*/  @P3 IMAD.MOV.U32 R9, RZ, RZ, R7 ;  /* 0x000000ffff093224 */ /* 0x004fe200078e0007 */
[----:B------:R-:W-:-:S02]  /*131d0*/  F2FP.BF16.F32.PACK_AB R62, RZ, R62 ;  /* 0x0000003eff3e723e */ /* 0x000fc400000010ff */
[----:B------:R-:W-:Y:S01]  /*131e0*/  F2FP.BF16.F32.PACK_AB R63, RZ, R63 ;  /* 0x0000003fff3f723e */ /* 0x000fe200000010ff */
[----:B------:R-:W-:Y:S01]  /*131f0*/  @P4 STG.E.U16 desc[UR14][R2.64+0x90], R60 ;  /* 0x0000903c02004986 */ /* 0x000fe2000c10150e */
[----:B------:R-:W-:-:S03]  /*13200*/  ISETP.GT.AND P4, PT, R0, 0x50, P2 ;  /* 0x000000500000780c */ /* 0x000fc60001784270 */
[----:B------:R-:W-:Y:S01]  /*13210*/  @P5 STG.E.U16 desc[UR14][R2.64+0x92], R61 ;  /* 0x0000923d02005986 */ /* 0x000fe2000c10150e */
[----:B------:R-:W-:-:S03]  /*13220*/  FMUL R64, R64, UR13 ;  /* 0x0000000d40407c20 */ /* 0x000fc60008400000 */
[----:B------:R1:W-:Y:S01]  /*13230*/  @P1 STG.E.U16 desc[UR14][R4.64+0x90], R62 ;  /* 0x0000903e04001986 */ /* 0x0003e2000c10150e */
[----:B------:R-:W-:-:S03]  /*13240*/  ISETP.GT.AND P1, PT, R0, 0x50, P0 ;  /* 0x000000500000780c */ /* 0x000fc60000724270 */
[----:B------:R2:W-:Y:S01]  /*13250*/  @P3 STG.E.U16 desc[UR14][R8.64+0x92], R63 ;  /* 0x0000923f08003986 */ /* 0x0005e2000c10150e */
        /* <DEDUP_REMOVED lines=8> */
[----:B------:R-:W-:Y:S01]  /*132e0*/  ISETP.GT.AND P4, PT, R0, 0x58, P2 ;  /* 0x000000580000780c */ /* 0x000fe20001784270 */
[--C-:B-1----:R-:W-:Y:S01]  /*132f0*/  @P1 IMAD.MOV.U32 R5, RZ, RZ, R7.reuse ;  /* 0x000000ffff051224 */ /* 0x102fe200078e0007 */
[----:B------:R-:W-:Y:S01]  /*13300*/  F2FP.BF16.F32.PACK_AB R66, RZ, R66 ;  /* 0x00000042ff42723e */ /* 0x000fe200000010ff */
[----:B--2---:R-:W-:Y:S01]  /*13310*/  @P3 IMAD.MOV.U32 R9, RZ, RZ, R7 ;  /* 0x000000ffff093224 */ /* 0x004fe200078e0007 */
[----:B------:R-:W-:Y:S01]  /*13320*/  F2FP.BF16.F32.PACK_AB R67, RZ, R67 ;  /* 0x00000043ff43723e */ /* 0x000fe200000010ff */
[----:B------:R-:W-:Y:S01]  /*13330*/  FMUL R68, R68, UR13 ;  /* 0x0000000d44447c20 */ /* 0x000fe20008400000 */
[----:B------:R-:W-:Y:S04]  /*13340*/  @P5 STG.E.U16 desc[UR14][R2.64+0xa2], R65 ;  /* 0x0000a24102005986 */ /* 0x000fe8000c10150e */
[----:B------:R1:W-:Y:S01]  /*13350*/  @P1 STG.E.U16 desc[UR14][R4.64+0xa0], R66 ;  /* 0x0000a04204001986 */ /* 0x0003e2000c10150e */
[----:B------:R-:W-:-:S02]  /*13360*/  ISETP.GT.AND P1, PT, R0, 0x58, P0 ;  /* 0x000000580000780c */ /* 0x000fc40000724270 */
[----:B------:R-:W-:Y:S01]  /*13370*/  F2FP.BF16.F32.PACK_AB R68, RZ, R68 ;  /* 0x00000044ff44723e */ /* 0x000fe200000010ff */
[----:B------:R2:W-:Y:S01]  /*13380*/  @P3 STG.E.U16 desc[UR14][R8.64+0xa2], R67 ;  /* 0x0000a24308003986 */ /* 0x0005e2000c10150e */
[C---:B------:R-:W-:Y:S02]  /*13390*/  ISETP.GT.AND P3, PT, R0.reuse, 0x59, P0 ;  /* 0x000000590000780c */ /* 0x040fe40000764270 */
[C---:B------:R-:W-:Y:S01]  /*133a0*/  ISETP.GT.AND P5, PT, R0.reuse, 0x59, P2 ;  /* 0x000000590000780c */ /* 0x040fe200017a4270 */
[----:B------:R-:W-:Y:S01]  /*133b0*/  FMUL R69, R69, UR13 ;  /* 0x0000000d45457c20 */ /* 0x000fe20008400000 */
[----:B------:R-:W-:Y:S01]  /*133c0*/  @P4 STG.E.U16 desc[UR14][R2.64+0xb0], R68 ;  /* 0x0000b04402004986 */ /* 0x000fe2000c10150e */
[----:B------:R-:W-:Y:S01]  /*133d0*/  ISETP.GT.AND P4, PT, R0, 0x60, P2 ;  /* 0x000000600000780c */ /* 0x000fe20001784270 */
[----:B------:R-:W-:Y:S01]  /*133e0*/  FMUL R70, R70, UR13 ;  /* 0x0000000d46467c20 */ /* 0x000fe20008400000 */
[----:B------:R-:W-:Y:S01]  /*133f0*/  FMUL R71, R71, UR13 ;  /* 0x0000000d47477c20 */ /* 0x000fe20008400000 */
[----:B------:R-:W-:Y:S01]  /*13400*/  FMUL R72, R72, UR13 ;  /* 0x0000000d48487c20 */ /* 0x000fe20008400000 */
[----:B------:R-:W-:Y:S01]  /*13410*/  F2FP.BF16.F32.PACK_AB R69, RZ, R69 ;  /* 0x00000045ff45723e */ /* 0x000fe200000010ff */
[----:B-1----:R-:W-:Y:S01]  /*13420*/  @P1 IMAD.MOV.U32 R5, RZ, RZ, R7 ;  /* 0x000000ffff051224 */ /* 0x002fe200078e0007 */
[----:B------:R-:W-:-:S02]  /*13430*/  F2FP.BF16.F32.PACK_AB R70, RZ, R70 ;  /* 0x00000046ff46723e */ /* 0x000fc400000010ff */
[----:B------:R-:W-:Y:S01]  /*13440*/  F2FP.BF16.F32.PACK_AB R71, RZ, R71 ;  /* 0x00000047ff47723e */ /* 0x000fe200000010ff */
[----:B--2---:R-:W-:Y:S01]  /*13450*/  @P3 IMAD.MOV.U32 R9, RZ, RZ, R7 ;  /* 0x000000ffff093224 */ /* 0x004fe200078e0007 */
[----:B------:R-:W-:Y:S01]  /*13460*/  F2FP.BF16.F32.PACK_AB R72, RZ, R72 ;  /* 0x00000048ff48723e */ /* 0x000fe200000010ff */
[----:B------:R-:W-:Y:S01]  /*13470*/  @P5 STG.E.U16 desc[UR14][R2.64+0xb2], R69 ;  /* 0x0000b24502005986 */ /* 0x000fe2000c10150e */
[C---:B------:R-:W-:Y:S01]  /*13480*/  ISETP.GT.AND P5, PT, R0.reuse, 0x61, P2 ;  /* 0x000000610000780c */ /* 0x040fe200017a4270 */
[----:B------:R-:W-:Y:S02]  /*13490*/  FMUL R73, R73, UR13 ;  /* 0x0000000d49497c20 */ /* 0x000fe40008400000 */
[----:B------:R1:W-:Y:S04]  /*134a0*/  @P1 STG.E.U16 desc[UR14][R4.64+0xb0], R70 ;  /* 0x0000b04604001986 */ /* 0x0003e8000c10150e */
[----:B------:R2:W-:Y:S01]  /*134b0*/  @P3 STG.E.U16 desc[UR14][R8.64+0xb2], R71 ;  /* 0x0000b24708003986 */ /* 0x0005e2000c10150e */
[----:B------:R-:W-:-:S03]  /*134c0*/  ISETP.GT.AND P3, PT, R0, 0x60, P0 ;  /* 0x000000600000780c */ /* 0x000fc60000764270 */
[----:B------:R-:W-:Y:S01]  /*134d0*/  @P4 STG.E.U16 desc[UR14][R2.64+0xc0], R72 ;  /* 0x0000c04802004986 */ /* 0x000fe2000c10150e */
[----:B------:R-:W-:Y:S02]  /*134e0*/  ISETP.GT.AND P4, PT, R0, 0x61, P0 ;  /* 0x000000610000780c */ /* 0x000fe40000784270 */
[----:B------:R-:W-:Y:S01]  /*134f0*/  F2FP.BF16.F32.PACK_AB R73, RZ, R73 ;  /* 0x00000049ff49723e */ /* 0x000fe200000010ff */
[----:B------:R-:W-:Y:S01]  /*13500*/  FMUL R74, R74, UR13 ;  /* 0x0000000d4a4a7c20 */ /* 0x000fe20008400000 */
[----:B------:R-:W-:Y:S01]  /*13510*/  FMUL R75, R75, UR13 ;  /* 0x0000000d4b4b7c20 */ /* 0x000fe20008400000 */
[C---:B------:R-:W-:Y:S02]  /*13520*/  ISETP.GT.AND P1, PT, R0.reuse, 0x69, P2 ;  /* 0x000000690000780c */ /* 0x040fe40001724270 */
[----:B------:R-:W-:Y:S01]  /*13530*/  @P5 STG.E.U16 desc[UR14][R2.64+0xc2], R73 ;  /* 0x0000c24902005986 */ /* 0x000fe2000c10150e */
[----:B------:R-:W-:Y:S01]  /*13540*/  ISETP.GT.AND P5, PT, R0, 0x68, P2 ;  /* 0x000000680000780c */ /* 0x000fe200017a4270 */
[--C-:B-1----:R-:W-:Y:S01]  /*13550*/  @P3 IMAD.MOV.U32 R5, RZ, RZ, R7.reuse ;  /* 0x000000ffff053224 */ /* 0x102fe200078e0007 */
[----:B------:R-:W-:Y:S01]  /*13560*/  F2FP.BF16.F32.PACK_AB R74, RZ, R74 ;  /* 0x0000004aff4a723e */ /* 0x000fe200000010ff */
[----:B------:R-:W-:Y:S01]  /*13570*/  FMUL R76, R76, UR13 ;  /* 0x0000000d4c4c7c20 */ /* 0x000fe20008400000 */
[----:B------:R-:W-:Y:S01]  /*13580*/  F2FP.BF16.F32.PACK_AB R75, RZ, R75 ;  /* 0x0000004bff4b723e */ /* 0x000fe200000010ff */
[----:B--2---:R-:W-:-:S02]  /*13590*/  @P4 IMAD.MOV.U32 R9, RZ, RZ, R7 ;  /* 0x000000ffff094224 */ /* 0x004fc400078e0007 */
[----:B------:R-:W-:Y:S01]  /*135a0*/  FMUL R77, R77, UR13 ;  /* 0x0000000d4d4d7c20 */ /* 0x000fe20008400000 */
[----:B------:R1:W-:Y:S01]  /*135b0*/  @P3 STG.E.U16 desc[UR14][R4.64+0xc0], R74 ;  /* 0x0000c04a04003986 */ /* 0x0003e2000c10150e */
[----:B------:R-:W-:Y:S02]  /*135c0*/  F2FP.BF16.F32.PACK_AB R76, RZ, R76 ;  /* 0x0000004cff4c723e */ /* 0x000fe400000010ff */
[C---:B------:R-:W-:Y:S01]  /*135d0*/  ISETP.GT.AND P3, PT, R0.reuse, 0x68, P0 ;  /* 0x000000680000780c */ /* 0x040fe20000764270 */
[----:B------:R2:W-:Y:S01]  /*135e0*/  @P4 STG.E.U16 desc[UR14][R8.64+0xc2], R75 ;  /* 0x0000c24b08004986 */ /* 0x0005e2000c10150e */
[----:B------:R-:W-:Y:S02]  /*135f0*/  F2FP.BF16.F32.PACK_AB R77, RZ, R77 ;  /* 0x0000004dff4d723e */ /* 0x000fe400000010ff */
[----:B------:R-:W-:Y:S01]  /*13600*/  ISETP.GT.AND P4, PT, R0, 0x69, P0 ;  /* 0x000000690000780c */ /* 0x000fe20000784270 */
[----:B------:R-:W-:Y:S01]  /*13610*/  @P5 STG.E.U16 desc[UR14][R2.64+0xd0], R76 ;  /* 0x0000d04c02005986 */ /* 0x000fe2000c10150e */
[----:B------:R-:W-:-:S03]  /*13620*/  FMUL R78, R78, UR13 ;  /* 0x0000000d4e4e7c20 */ /* 0x000fc60008400000 */
[----:B------:R-:W-:Y:S01]  /*13630*/  @P1 STG.E.U16 desc[UR14][R2.64+0xd2], R77 ;  /* 0x0000d24d02001986 */ /* 0x000fe2000c10150e */
[----:B------:R-:W-:Y:S01]  /*13640*/  ISETP.GT.AND P1, PT, R0, 0x70, P2 ;  /* 0x000000700000780c */ /* 0x000fe20001724270 */
[----:B------:R-:W-:Y:S01]  /*13650*/  FMUL R79, R79, UR13 ;  /* 0x0000000d4f4f7c20 */ /* 0x000fe20008400000 */
[----:B------:R-:W-:Y:S01]  /*13660*/  FMUL R80, R80, UR13 ;  /* 0x0000000d50507c20 */ /* 0x000fe20008400000 */
[----:B------:R-:W-:Y:S01]  /*13670*/  F2FP.BF16.F32.PACK_AB R78, RZ, R78 ;  /* 0x0000004eff4e723e */ /* 0x000fe200000010ff */
[--C-:B-1----:R-:W-:Y:S02]  /*13680*/  @P3 IMAD.MOV.U32 R5, RZ, RZ, R7.reuse ;  /* 0x000000ffff053224 */ /* 0x102fe400078e0007 */
[----:B------:R-:W-:Y:S01]  /*13690*/  F2FP.BF16.F32.PACK_AB R79, RZ, R79 ;  /* 0x0000004fff4f723e */ /* 0x000fe200000010ff */
[----:B--2---:R-:W-:Y:S01]  /*136a0*/  @P4 IMAD.MOV.U32 R9, RZ, RZ, R7 ;  /* 0x000000ffff094224 */ /* 0x004fe200078e0007 */
[----:B------:R-:W-:Y:S01]  /*136b0*/  F2FP.BF16.F32.PACK_AB R80, RZ, R80 ;  /* 0x00000050ff50723e */ /* 0x000fe200000010ff */
[----:B------:R1:W-:Y:S01]  /*136c0*/  @P3 STG.E.U16 desc[UR14][R4.64+0xd0], R78 ;  /* 0x0000d04e04003986 */ /* 0x0003e2000c10150e */
[----:B------:R-:W-:-:S02]  /*136d0*/  ISETP.GT.AND P6, PT, R0, 0x70, P0 ;  /* 0x000000700000780c */ /* 0x000fc400007c4270 */
[C---:B------:R-:W-:Y:S01]  /*136e0*/  ISETP.GT.AND P5, PT, R0.reuse, 0x71, P0 ;  /* 0x000000710000780c */ /* 0x040fe200007a4270 */
        /* <DEDUP_REMOVED lines=9> */
[----:B------:R-:W-:Y:S01]  /*13780*/  FMUL R84, R84, UR13 ;  /* 0x0000000d54547c20 */ /* 0x000fe20008400000 */
[----:B------:R-:W-:Y:S01]  /*13790*/  ISETP.GT.AND P0, PT, R0, 0x79, P0 ;  /* 0x000000790000780c */ /* 0x000fe20000704270 */
[----:B------:R-:W-:Y:S01]  /*137a0*/  FMUL R85, R85, UR13 ;  /* 0x0000000d55557c20 */ /* 0x000fe20008400000 */
[----:B------:R-:W-:Y:S01]  /*137b0*/  FMUL R86, R86, UR13 ;  /* 0x0000000d56567c20 */ /* 0x000fe20008400000 */
[----:B------:R-:W-:Y:S01]  /*137c0*/  F2FP.BF16.F32.PACK_AB R81, RZ, R81 ;  /* 0x00000051ff51723e */ /* 0x000fe200000010ff */
[--C-:B-1----:R-:W-:Y:S01]  /*137d0*/  @P6 IMAD.MOV.U32 R5, RZ, RZ, R7.reuse ;  /* 0x000000ffff056224 */ /* 0x102fe200078e0007 */
[----:B------:R-:W-:Y:S01]  /*137e0*/  F2FP.BF16.F32.PACK_AB R82, RZ, R82 ;  /* 0x00000052ff52723e */ /* 0x000fe200000010ff */
[----:B--2---:R-:W-:Y:S01]  /*137f0*/  @P5 IMAD.MOV.U32 R9, RZ, RZ, R7 ;  /* 0x000000ffff095224 */ /* 0x004fe200078e0007 */
[----:B------:R-:W-:Y:S01]  /*13800*/  F2FP.BF16.F32.PACK_AB R83, RZ, R83 ;  /* 0x00000053ff53723e */ /* 0x000fe200000010ff */
[--C-:B------:R-:W-:Y:S01]  /*13810*/  @P3 IMAD.MOV.U32 R10, RZ, RZ, R2.reuse ;  /* 0x000000ffff0a3224 */ /* 0x100fe200078e0002 */
[----:B------:R-:W-:Y:S01]  /*13820*/  F2FP.BF16.F32.PACK_AB R84, RZ, R84 ;  /* 0x00000054ff54723e */ /* 0x000fe200000010ff */
[--C-:B------:R-:W-:Y:S01]  /*13830*/  @P3 IMAD.MOV.U32 R11, RZ, RZ, R3.reuse ;  /* 0x000000ffff0b3224 */ /* 0x100fe200078e0003 */
[----:B------:R-:W-:Y:S01]  /*13840*/  F2FP.BF16.F32.PACK_AB R85, RZ, R85 ;  /* 0x00000055ff55723e */ /* 0x000fe200000010ff */
[----:B------:R-:W-:Y:S01]  /*13850*/  @P2 IMAD.MOV.U32 R12, RZ, RZ, R2 ;  /* 0x000000ffff0c2224 */ /* 0x000fe200078e0002 */
[----:B------:R3:W-:Y:S01]  /*13860*/  @P1 STG.E.U16 desc[UR14][R2.64+0xe2], R81 ;  /* 0x0000e25102001986 */ /* 0x0007e2000c10150e */
[----:B------:R-:W-:Y:S01]  /*13870*/  @P2 IMAD.MOV.U32 R13, RZ, RZ, R3 ;  /* 0x000000ffff0d2224 */ /* 0x000fe200078e0003 */
[----:B------:R-:W-:Y:S01]  /*13880*/  F2FP.BF16.F32.PACK_AB R86, RZ, R86 ;  /* 0x00000056ff56723e */ /* 0x000fe200000010ff */
[----:B------:R-:W-:Y:S01]  /*13890*/  VIADD R14, R2, UR9 ;  /* 0x00000009020e7c36 */ /* 0x000fe20008000000 */
[----:B------:R3:W-:Y:S01]  /*138a0*/  @P6 STG.E.U16 desc[UR14][R4.64+0xe0], R82 ;  /* 0x0000e05204006986 */ /* 0x0007e2000c10150e */
[----:B------:R-:W-:-:S03]  /*138b0*/  @P4 IMAD.MOV.U32 R15, RZ, RZ, R7 ;  /* 0x000000ffff0f4224 */ /* 0x000fc600078e0007 */
[----:B------:R3:W-:Y:S01]  /*138c0*/  @P5 STG.E.U16 desc[UR14][R8.64+0xe2], R83 ;  /* 0x0000e25308005986 */ /* 0x0007e2000c10150e */
[----:B------:R-:W-:-:S03]  /*138d0*/  IADD3 R16, R2, UR9, RZ ;  /* 0x0000000902107c10 */ /* 0x000fc6000fffe0ff */
[----:B------:R3:W-:Y:S04]  /*138e0*/  @P3 STG.E.U16 desc[UR14][R10.64+0xf0], R84 ;  /* 0x0000f0540a003986 */ /* 0x0007e8000c10150e */
[----:B------:R3:W-:Y:S01]  /*138f0*/  @P2 STG.E.U16 desc[UR14][R12.64+0xf2], R85 ;  /* 0x0000f2550c002986 */ /* 0x0007e2000c10150e */
[----:B------:R-:W-:-:S03]  /*13900*/  FMUL R87, R87, UR13 ;  /* 0x0000000d57577c20 */ /* 0x000fc60008400000 */
[----:B------:R3:W-:Y:S01]  /*13910*/  @P4 STG.E.U16 desc[UR14][R14.64+0xf0], R86 ;  /* 0x0000f0560e004986 */ /* 0x0007e2000c10150e */
[----:B------:R-:W-:Y:S05]  /*13920*/  @!P0 EXIT ;  /* 0x000000000000894d */ /* 0x000fea0003800000 */
[----:B------:R-:W-:Y:S01]  /*13930*/  F2FP.BF16.F32.PACK_AB R87, RZ, R87 ;  /* 0x00000057ff57723e */ /* 0x000fe200000010ff */
[----:B------:R-:W-:-:S05]  /*13940*/  IMAD.MOV.U32 R17, RZ, RZ, R7 ;  /* 0x000000ffff117224 */ /* 0x000fca00078e0007 */
[----:B------:R-:W-:Y:S01]  /*13950*/  STG.E.U16 desc[UR14][R16.64+0xf2], R87 ;  /* 0x0000f25710007986 */ /* 0x000fe2000c10150e */
[----:B------:R-:W-:Y:S05]  /*13960*/  EXIT ;  /* 0x000000000000794d */ /* 0x000fea0003800000 */
.L_x_10:
[----:B------:R-:W-:-:S13]  /*13970*/  ISETP.NE.AND P0, PT, RZ, UR7, PT ;  /* 0x00000007ff007c0c */ /* 0x000fda000bf05270 */
[----:B------:R-:W-:Y:S05]  /*13980*/  @P0 EXIT ;  /* 0x000000000000094d */ /* 0x000fea0003800000 */
[----:B------:R-:W-:-:S13]  /*13990*/  ELECT P0, URZ, PT ;  /* 0x00000000003f782f */ /* 0x000fda0003800000 */
[----:B------:R-:W-:Y:S05]  /*139a0*/  @!P0 BRA `(.L_x_525) ;  /* 0x0000000400bc8947 */ /* 0x000fea0003800000 */
[----:B------:R-:W-:-:S06]  /*139b0*/  UISETP.GE.AND UP0, UPT, UR5, 0x1, UPT ;  /* 0x000000010500788c */ /* 0x000fcc000bf06270 */
[----:B------:R-:W-:-:S13]  /*139c0*/  PLOP3.LUT P0, PT, PT, PT, UP0, 0x80, 0x0 ;  /* 0x000000000000781c */ /* 0x000fda0003f0f008 */
[----:B------:R-:W-:Y:S05]  /*139d0*/  @!P0 BRA `(.L_x_525) ;  /* 0x0000000400b08947 */ /* 0x000fea0003800000 */
[----:B------:R-:W0:Y:S01]  /*139e0*/  S2R R0, SR_CTAID.X ;  /* 0x0000000000007919 */ /* 0x000e220000002500 */
[----:B------:R-:W-:Y:S01]  /*139f0*/  UIMAD UR7, UR26, UR27, URZ ;  /* 0x0000001b1a0772a4 */ /* 0x000fe2000f8e023f */
[----:B------:R-:W-:Y:S01]  /*13a00*/  LOP3.LUT P0, RZ, R7, 0x1f, RZ, 0xc0, !PT ;  /* 0x0000001f07ff7812 */ /* 0x000fe2000780c0ff */
[----:B------:R-:W-:Y:S01]  /*13a10*/  ULDC UR8, c[0x0][0x384] ;  /* 0x0000e10000087ab9 */ /* 0x000fe20000000800 */
[----:B------:R-:W1:Y:S01]  /*13a20*/  S2R R8, SR_CTAID.Y ;  /* 0x0000000000087919 */ /* 0x000e620000002600 */
[----:B------:R-:W-:Y:S01]  /*13a30*/  UIMAD UR7, UR4, UR7, 0x1 ;  /* 0x00000001040774a4 */ /* 0x000fe2000f8e0207 */
[----:B------:R-:W-:Y:S01]  /*13a40*/  IMAD.U32 R9, RZ, RZ, UR6 ;  /* 0x00000006ff097e24 */ /* 0x000fe2000f8e00ff */
[----:B------:R-:W-:Y:S01]  /*13a50*/  ULDC UR9, c[0x0][0x388] ;  /* 0x0000e20000097ab9 */ /* 0x000fe20000000800 */
[C---:B------:R-:W-:Y:S01]  /*13a60*/  ISETP.NE.AND P1, PT, R5.reuse, RZ, PT ;  /* 0x000000ff0500720c */ /* 0x040fe20003f25270 */
[----:B------:R-:W-:Y:S01]  /*13a70*/  IMAD.MOV.U32 R3, RZ, RZ, RZ ;  /* 0x000000ffff037224 */ /* 0x000fe200078e00ff */
[----:B------:R-:W-:Y:S01]  /*13a80*/  ISETP.NE.OR P0, PT, R5, RZ, !P0 ;  /* 0x000000ff0500720c */ /* 0x000fe20004705670 */
[----:B------:R-:W-:Y:S01]  /*13a90*/  IMAD.MOV.U32 R4, RZ, RZ, 0x1 ;  /* 0x00000001ff047424 */ /* 0x000fe200078e00ff */
[----:B------:R-:W-:-:S02]  /*13aa0*/  CS2R R6, SRZ ;  /* 0x0000000000067805 */ /* 0x000fc4000001ff00 */
[----:B------:R-:W-:Y:S01]  /*13ab0*/  MOV R5, RZ ;  /* 0x000000ff00057202 */ /* 0x000fe20000000f00 */
[----:B------:R-:W-:Y:S02]  /*13ac0*/  IMAD.U32 R19, RZ, RZ, UR7 ;  /* 0x00000007ff137e24 */ /* 0x000fe4000f8e00ff */
[----:B0-----:R-:W-:Y:S01]  /*13ad0*/  IMAD.SHL.U32 R11, R0, 0x100, RZ ;  /* 0x00000100000b7824 */ /* 0x001fe200078e00ff */
[----:B------:R-:W-:-:S03]  /*13ae0*/  LOP3.LUT R0, R9, 0x2, RZ, 0xfc, !PT ;  /* 0x0000000209007812 */ /* 0x000fc600078efcff */
[----:B------:R-:W-:-:S04]  /*13af0*/  IMAD.HI.U32 R2, R11, UR8, RZ ;  /* 0x000000080b027c27 */ /* 0x000fc8000f8e00ff */
[----:B-1----:R-:W-:Y:S01]  /*13b00*/  IMAD.SHL.U32 R16, R8, 0x80, RZ ;  /* 0x0000008008107824 */ /* 0x002fe200078e00ff */
[----:B------:R-:W-:-:S07]  /*13b10*/  SHF.R.U32.HI R2, RZ, UR9, R2 ;  /* 0x00000009ff027c19 */ /* 0x000fce0008011602 */
.L_x_529:
[----:B------:R-:W0:Y:S01]  /*13b20*/  S2R R9, SR_CgaCtaId ;  /* 0x0000000000097919 */ /* 0x000e220000008800 */
[----:B------:R-:W-:-:S04]  /*13b30*/  MOV R8, 0x400 ;  /* 0x0000040000087802 */ /* 0x000fc80000000f00 */
[----:B0-----:R-:W-:Y:S02]  /*13b40*/  LEA R18, R9, R8, 0x18 ;  /* 0x0000000809127211 */ /* 0x001fe400078ec0ff */
[----:B------:R-:W-:-:S03]  /*13b50*/  SHF.L.U32 R8, R4, 0x1f, RZ ;  /* 0x0000001f04087819 */ /* 0x000fc600000006ff */
[----:B------:R-:W-:-:S07]  /*13b60*/  IMAD R9, R3, 0x8, R18 ;  /* 0x0000000803097824 */ /* 0x000fce00078e0212 */
.L_x_526:
[----:B0-----:R0:W1:Y:S02]  /*13b70*/  SYNCS.PHASECHK.TRANS64.TRYWAIT P2, [R9+URZ+0x36048], R8 ;  /* 0x03604808090075a7 */ /* 0x001064000804017f */
[----:B-1----:R-:W-:Y:S05]  /*13b80*/  @!P2 NANOSLEEP.SYNCS 0x989680 ;  /* 0x009896800000a95d */ /* 0x002fea0003900000 */
[----:B------:R-:W1:Y:S02]  /*13b90*/  @!P2 SYNCS.PHASECHK.TRANS64 P2, [R9+URZ+0x36048], R8 ;  /* 0x036048080900a5a7 */ /* 0x000e64000804007f */
[----:B-1----:R-:W-:Y:S05]  /*13ba0*/  @!P2 BRA `(.L_x_526) ;  /* 0xfffffffc00f0a947 */ /* 0x002fea000383ffff */
[----:B0-----:R-:W0:Y:S02]  /*13bb0*/  @!P1 LDC R8, c[0x0][0x500] ;  /* 0x00014000ff089b82 */ /* 0x001e240000000800 */
[----:B0-----:R0:W-:Y:S02]  /*13bc0*/  @!P1 SYNCS.ARRIVE.TRANS64 RZ, [R9+URZ+0x36000], R8 ;  /* 0x0360000809ff99a7 */ /* 0x0011e4000800003f */
[----:B0-----:R-:W-:-:S04]  /*13bd0*/  PRMT R8, R0, 0x9910, RZ ;  /* 0x0000991000087816 */ /* 0x001fc800000000ff */
[----:B------:R-:W-:-:S13]  /*13be0*/  ISETP.NE.AND P2, PT, R8, 0x2, PT ;  /* 0x000000020800780c */ /* 0x000fda0003f45270 */
[----:B------:R-:W-:Y:S05]  /*13bf0*/  @P2 BRA `(.L_x_527) ;  /* 0x0000000000042947 */ /* 0x000fea0003800000 */
[----:B------:R-:W-:Y:S01]  /*13c00*/  BPT.TRAP 0x1 ;  /* 0x000000040000795c */ /* 0x000fe20000300000 */
.L_x_527:
[----:B------:R-:W-:Y:S05]  /*13c10*/  @P0 BRA `(.L_x_528) ;  /* 0x0000000000040947 */ /* 0x000fea0003800000 */
[----:B------:R-:W-:Y:S01]  /*13c20*/  BPT.TRAP 0x1 ;  /* 0x000000040000795c */ /* 0x000fe20000300000 */
.L_x_528:
[----:B------:R-:W0:Y:S01]  /*13c30*/  LDC R10, c[0x0][0x380] ;  /* 0x0000e000ff0a7b82 */ /* 0x000e220000000800 */
[----:B------:R-:W-:Y:S01]  /*13c40*/  R2UR UR7, R2 ;  /* 0x00000000020772ca */ /* 0x000fe200000e0000 */
[----:B------:R-:W-:Y:S01]  /*13c50*/  ULDC UR20, c[0x0][0x38c] ;  /* 0x0000e30000147ab9 */ /* 0x000fe20000000800 */
[----:B------:R-:W-:Y:S01]  /*13c60*/  R2UR UR17, R9 ;  /* 0x00000000091172ca */ /* 0x000fe200000e0000 */
[----:B------:R-:W-:Y:S01]  /*13c70*/  UISETP.NE.AND UP0, UPT, UR20, 0x1, UPT ;  /* 0x000000011400788c */ /* 0x000fe2000bf05270 */
[C---:B------:R-:W-:Y:S01]  /*13c80*/  VIADD R9, R7.reuse, 0x1 ;  /* 0x0000000107097836 */ /* 0x040fe20000000000 */
[----:B------:R-:W-:Y:S01]  /*13c90*/  R2UR UR18, R7 ;  /* 0x00000000071272ca */ /* 0x000fe200000e0000 */
[----:B------:R-:W-:Y:S01]  /*13ca0*/  VIADD R19, R19, 0xffffffff ;  /* 0xffffffff13137836 */ /* 0x000fe20000000000 */
[----:B------:R-:W1:Y:S01]  /*13cb0*/  LDC.64 R12, c[0x0][0x3b8] ;  /* 0x0000ee00ff0c7b82 */ /* 0x000e620000000a00 */
[----:B------:R-:W-:Y:S01]  /*13cc0*/  R2UR UR15, R18 ;  /* 0x00000000120f72ca */ /* 0x000fe200000e0000 */
[----:B------:R-:W-:Y:S01]  /*13cd0*/  ULDC.64 UR30, c[0x0][0x198] ;  /* 0x00006600001e7ab9 */ /* 0x000fe20000000a00 */
[----:B------:R-:W-:Y:S01]  /*13ce0*/  R2UR UR16, R3 ;  /* 0x00000000031072ca */ /* 0x000fe200000e0000 */
[----:B------:R-:W-:Y:S01]  /*13cf0*/  UIADD3 UR14, UP1, UR30, 0xf0, URZ ;  /* 0x000000f01e0e7890 */ /* 0x000fe2000ff3e03f */
[----:B------:R-:W-:Y:S01]  /*13d00*/  ISETP.GT.AND P5, PT, R19, 0x1, PT ;  /* 0x000000011300780c */ /* 0x000fe20003fa4270 */
[----:B------:R-:W-:-:S02]  /*13d10*/  UIADD3 UR30, UP2, UR30, 0x1f0, URZ ;  /* 0x000001f01e1e7890 */ /* 0x000fc4000ff5e03f */
[----:B------:R-:W1:Y:S01]  /*13d20*/  LDC.64 R14, c[0x0][0x3d8] ;  /* 0x0000f600ff0e7b82 */ /* 0x000e620000000a00 */
[----:B------:R-:W-:Y:S01]  /*13d30*/  @UP0 ULDC.64 UR12, c[0x0][0x390] ;  /* 0x0000e400000c0ab9 */ /* 0x000fe20000000a00 */
[----:B------:R-:W-:Y:S01]  /*13d40*/  ULDC.64 UR8, c[0x0][0x3b0] ;  /* 0x0000ec0000087ab9 */ /* 0x000fe20000000a00 */
[----:B------:R-:W-:Y:S01]  /*13d50*/  ULDC.64 UR22, c[0x0][0x3d0] ;  /* 0x0000f40000167ab9 */ /* 0x000fe20000000a00 */
[----:B------:R-:W-:Y:S02]  /*13d60*/  USHF.L.U32 UR18, UR18, 0x5, URZ ;  /* 0x0000000512127899 */ /* 0x000fe4000800063f */
[----:B------:R-:W-:Y:S01]  /*13d70*/  UIADD3 UR17, UR17, 0x36000, URZ ;  /* 0x0003600011117890 */ /* 0x000fe2000fffe03f */
[----:B0-----:R-:W-:Y:S01]  /*13d80*/  ISETP.NE.AND P2, PT, R10, 0x1, PT ;  /* 0x000000010a00780c */ /* 0x001fe20003f45270 */
[----:B------:R-:W0:Y:S01]  /*13d90*/  LDC R17, c[0x0][0x3c8] ;  /* 0x0000f200ff117b82 */ /* 0x000e220000000800 */
[----:B------:R-:W-:Y:S02]  /*13da0*/  ULEA UR16, UR16, UR15, 0xe ;  /* 0x0000000f10107291 */ /* 0x000fe4000f8e703f */
[----:B------:R-:W-:-:S02]  /*13db0*/  UIADD3.X UR15, URZ, UR31, URZ, UP1, !UPT ;  /* 0x0000001f3f0f7290 */ /* 0x000fc40008ffe43f */
[----:B------:R-:W-:Y:S01]  /*13dc0*/  UIADD3.X UR31, URZ, UR31, URZ, UP2, !UPT ;  /* 0x0000001f3f1f7290 */ /* 0x000fe200097fe43f */
[----:B------:R-:W-:Y:S01]  /*13dd0*/  UMOV UR28, 0x0 ;  /* 0x00000000001c7882 */ /* 0x000fe20000000000 */
[----:B------:R-:W-:-:S05]  /*13de0*/  UMOV UR29, 0x10000000 ;  /* 0x10000000001d7882 */ /* 0x000fca0000000000 */
[----:B------:R-:W-:Y:S01]  /*13df0*/  @P2 IMAD.U32 R8, RZ, RZ, UR7 ;  /* 0x00000007ff082e24 */ /* 0x000fe2000f8e00ff */
[----:B------:R-:W-:Y:S01]  /*13e00*/  R2UR UR7, R11 ;  /* 0x000000000b0772ca */ /* 0x000fe200000e0000 */
[----:B-1----:R-:W-:-:S03]  /*13e10*/  IMAD R7, R6, R13, R15 ;  /* 0x0000000d06077224 */ /* 0x002fc600078e020f */
[----:B------:R-:W-:Y:S01]  /*13e20*/  @P2 R2UR UR7, R8 ;  /* 0x00000000080722ca */ /* 0x000fe200000e0000 */
[----:B------:R-:W-:Y:S01]  /*13e30*/  IMAD R8, R3, 0x2000, R18 ;  /* 0x0000200003087824 */ /* 0x000fe200078e0212 */
[----:B------:R-:W-:Y:S01]  /*13e40*/  ISETP.NE.AND P2, PT, R9, UR4, PT ;  /* 0x0000000409007c0c */ /* 0x000fe2000bf45270 */
[----:B------:R-:W-:-:S03]  /*13e50*/  VIADD R3, R3, 0x1 ;  /* 0x0000000103037836 */ /* 0x000fc60000000000 */
[----:B------:R-:W-:Y:S01]  /*13e60*/  R2UR UR24, R8 ;  /* 0x00000000081872ca */ /* 0x000fe200000e0000 */
[----:B------:R-:W-:Y:S01]  /*13e70*/  IMAD R8, R5, R12, R14 ;  /* 0x0000000c05087224 */ /* 0x000fe200078e020e */
[----:B------:R-:W-:-:S04]  /*13e80*/  ISETP.NE.AND P4, PT, R3, 0x9, PT ;  /* 0x000000090300780c */ /* 0x000fc80003f85270 */
[----:B------:R-:W-:Y:S01]  /*13e90*/  PRMT R7, R8, 0x40, R7 ;  /* 0x0000004008077816 */ /* 0x000fe20000000007 */
[----:B------:R-:W-:Y:S01]  /*13ea0*/  UIADD3 UR10, -UR7, URZ, URZ ;  /* 0x0000003f070a7290 */ /* 0x000fe2000fffe13f */
[----:B------:R-:W-:Y:S01]  /*13eb0*/  VIADD R8, R5, 0x1 ;  /* 0x0000000105087836 */ /* 0x000fe20000000000 */
[----:B------:R-:W-:Y:S01]  /*13ec0*/  UMOV UR21, UR7 ;  /* 0x0000000700157c82 */ /* 0x000fe20008000000 */
[----:B------:R-:W-:Y:S01]  /*13ed0*/  R2UR UR25, R7 ;  /* 0x00000000071972ca */ /* 0x000fe200000e0000 */
[----:B------:R-:W-:Y:S01]  /*13ee0*/  @P2 IMAD.MOV R8, RZ, RZ, R5 ;  /* 0x000000ffff082224 */ /* 0x000fe200078e0205 */
[----:B------:R-:W-:Y:S01]  /*13ef0*/  SEL R7, R9, RZ, P2 ;  /* 0x000000ff09077207 */ /* 0x000fe20001000000 */
[----:B------:R-:W-:Y:S01]  /*13f00*/  IMAD R10, R10, UR10, R11 ;  /* 0x0000000a0a0a7c24 */ /* 0x000fe2000f8e020b */
[----:B------:R-:W-:Y:S01]  /*13f10*/  UIMAD.WIDE.U32 UR10, UR7, UR12, URZ ;  /* 0x0000000c070a72a5 */ /* 0x000fe2000f8e003f */
[----:B------:R-:W-:Y:S02]  /*13f20*/  R2UR UR12, R5 ;  /* 0x00000000050c72ca */ /* 0x000fe400000e0000 */
[----:B0-----:R-:W-:Y:S01]  /*13f30*/  ISETP.NE.AND P3, PT, R8, R17, PT ;  /* 0x000000110800720c */ /* 0x001fe20003f65270 */
[----:B------:R-:W-:Y:S01]  /*13f40*/  @UP0 USHF.R.U32.HI UR21, URZ, UR13, UR11 ;  /* 0x0000000d3f150299 */ /* 0x000fe2000801160b */
[----:B------:R-:W-:Y:S01]  /*13f50*/  R2UR UR19, R10 ;  /* 0x000000000a1372ca */ /* 0x000fe200000e0000 */
[----:B------:R-:W-:Y:S01]  /*13f60*/  VIADD R10, R6, 0x1 ;  /* 0x00000001060a7836 */ /* 0x000fe20000000000 */
[----:B------:R-:W-:Y:S01]  /*13f70*/  R2UR UR11, R16 ;  /* 0x00000000100b72ca */ /* 0x000fe200000e0000 */
[----:B------:R-:W-:Y:S01]  /*13f80*/  UIADD3 UR10, -UR21, URZ, URZ ;  /* 0x0000003f150a7290 */ /* 0x000fe2000fffe13f */
[----:B------:R-:W-:-:S02]  /*13f90*/  R2UR UR13, R6 ;  /* 0x00000000060d72ca */ /* 0x000fc400000e0000 */
[----:B------:R-:W-:Y:S01]  /*13fa0*/  SEL R5, RZ, 0x1, P4 ;  /* 0x00000001ff057807 */ /* 0x000fe20002000000 */
[----:B------:R-:W-:Y:S01]  /*13fb0*/  UIMAD UR20, UR20, UR10, UR7 ;  /* 0x0000000a141472a4 */ /* 0x000fe2000f8e0207 */
[----:B------:R-:W-:Y:S01]  /*13fc0*/  SEL R3, R3, RZ, P4 ;  /* 0x000000ff03037207 */ /* 0x000fe20002000000 */
[----:B------:R-:W-:Y:S01]  /*13fd0*/  UPRMT UR7, UR25, 0x5410, URZ ;  /* 0x0000541019077896 */ /* 0x000fe2000800003f */
[----:B------:R-:W-:Y:S01]  /*13fe0*/  LOP3.LUT R4, R4, R5, RZ, 0x3c, !PT ;  /* 0x0000000504047212 */ /* 0x000fe200078e3cff */
[----:B------:R-:W-:Y:S01]  /*13ff0*/  UIMAD UR20, UR20, UR9, UR23 ;  /* 0x00000009141472a4 */ /* 0x000fe2000f8e0217 */
[----:B------:R-:W-:Y:S01]  /*14000*/  @P3 IMAD.MOV R10, RZ, RZ, R6 ;  /* 0x000000ffff0a3224 */ /* 0x000fe200078e0206 */
[----:B------:R-:W-:Y:S01]  /*14010*/  UIMAD UR19, UR19, UR8, UR22 ;  /* 0x00000008131372a4 */ /* 0x000fe2000f8e0216 */
[----:B------:R-:W-:Y:S01]  /*14020*/  SEL R5, R8, RZ, P3 ;  /* 0x000000ff08057207 */ /* 0x000fe20001800000 */
[----:B------:R-:W-:Y:S01]  /*14030*/  UIADD3 UR8, UR24, 0x24000, URZ ;  /* 0x0002400018087890 */ /* 0x000fe2000fffe03f */
[----:B------:R-:W-:Y:S01]  /*14040*/  UMOV UR9, UR17 ;  /* 0x0000001100097c82 */ /* 0x000fe20008000000 */
[----:B------:R-:W-:Y:S01]  /*14050*/  UMOV UR10, UR18 ;  /* 0x00000012000a7c82 */ /* 0x000fe20008000000 */
[----:B------:R-:W-:-:S04]  /*14060*/  MOV R6, R10 ;  /* 0x0000000a00067202 */ /* 0x000fc80000000f00 */
[----:B------:R0:W-:Y:S02]  /*14070*/  UTMALDG.4D.IM2COL [UR16], [UR14], UR7 ;  /* 0x000000100e0073b4 */ /* 0x0001e40008058007 */
[----:B------:R0:W-:Y:S02]  /*14080*/  UTMALDG.4D [UR8], [UR30], desc[UR28] ;  /* 0x00001c081e0075b4 */ /* 0x0001e40008019000 */
[----:B0-----:R-:W-:Y:S05]  /*14090*/  @P5 BRA `(.L_x_529) ;  /* 0xfffffff800a05947 */ /* 0x001fea000383ffff */
.L_x_525:
[----:B------:R-:W-:Y:S01]  /*140a0*/  UISETP.GE.U32.AND UP1, UPT, UR5, 0x9, UPT ;  /* 0x000000090500788c */ /* 0x000fe2000bf26070 */
[----:B------:R-:W-:-:S05]  /*140b0*/  IMAD.MOV.U32 R0, RZ, RZ, 0x1 ;  /* 0x00000001ff007424 */ /* 0x000fca00078e00ff */
[----:B------:R-:W-:-:S05]  /*140c0*/  PLOP3.LUT P0, PT, PT, PT, UP1, 0x80, 0x0 ;  /* 0x000000000000781c */ /* 0x000fca0003f0f018 */
[----:B------:R-:W-:-:S04]  /*140d0*/  @UP1 UIMAD.WIDE.U32 UR8, UR5, 0x38e38e39, URZ ;  /* 0x38e38e39050818a5 */ /* 0x000fc8000f8e003f */
[----:B------:R-:W-:-:S04]  /*140e0*/  @UP1 USHF.R.U32.HI UR7, URZ, 0x1, UR9 ;  /* 0x000000013f071899 */ /* 0x000fc80008011609 */
[----:B------:R-:W-:-:S04]  /*140f0*/  @UP1 ULOP3.LUT UR7, UR7, 0x1, URZ, 0xc0, !UPT ;  /* 0x0000000107071892 */ /* 0x000fc8000f8ec03f */
[----:B------:R-:W-:-:S04]  /*14100*/  @UP1 UISETP.NE.U32.AND UP0, UPT, UR7, 0x1, UPT ;  /* 0x000000010700188c */ /* 0x000fc8000bf05070 */
[----:B------:R-:W-:-:S04]  /*14110*/  @UP1 UISETP.NE.U32.AND.EX UP0, UPT, URZ, URZ, UPT, UP0 ;  /* 0x0000003f3f00128c */ /* 0x000fc8000bf05100 */
[----:B------:R-:W-:-:S06]  /*14120*/  @UP1 USEL UR7, URZ, 0x1, !UP0 ;  /* 0x000000013f071887 */ /* 0x000fcc000c000000 */
[----:B------:R-:W-:Y:S01]  /*14130*/  @P0 IMAD.U32 R0, RZ, RZ, UR7 ;  /* 0x00000007ff000e24 */ /* 0x000fe2000f8e00ff */
[----:B------:R-:W-:Y:S05]  /*14140*/  WARPSYNC.ALL ;  /* 0x0000000000007948 */ /* 0x000fea0003800000 */
[----:B------:R-:W-:-:S13]  /*14150*/  ELECT P0, URZ, PT ;  /* 0x00000000003f782f */ /* 0x000fda0003800000 */
[----:B------:R-:W-:Y:S05]  /*14160*/  @!P0 EXIT ;  /* 0x000000000000894d */ /* 0x000fea0003800000 */
[----:B------:R-:W-:-:S04]  /*14170*/  ULOP3.LUT UR6, UR6, 0x2, URZ, 0xfc, !UPT ;  /* 0x0000000206067892 */ /* 0x000fc8000f8efc3f */
[----:B------:R-:W-:-:S06]  /*14180*/  UISETP.NE.AND UP0, UPT, UR6, 0x3, UPT ;  /* 0x000000030600788c */ /* 0x000fcc000bf05270 */
[----:B------:R-:W-:-:S13]  /*14190*/  PLOP3.LUT P0, PT, PT, PT, UP0, 0x80, 0x0 ;  /* 0x000000000000781c */ /* 0x000fda0003f0f008 */
[----:B------:R-:W-:Y:S05]  /*141a0*/  @!P0 BRA `(.L_x_530) ;  /* 0x0000000000048947 */ /* 0x000fea0003800000 */
[----:B------:R-:W-:Y:S01]  /*141b0*/  BPT.TRAP 0x1 ;  /* 0x000000040000795c */ /* 0x000fe20000300000 */
.L_x_530:
[----:B------:R-:W0:Y:S01]  /*141c0*/  S2UR UR8, SR_CgaCtaId ;  /* 0x00000000000879c3 */ /* 0x000e220000008800 */
[----:B------:R-:W-:Y:S01]  /*141d0*/  UIMAD.WIDE.U32 UR6, UR5, 0x38e38e39, URZ ;  /* 0x38e38e39050678a5 */ /* 0x000fe2000f8e003f */
[----:B------:R-:W-:Y:S01]  /*141e0*/  SHF.L.U32 R2, R0, 0x1f, RZ ;  /* 0x0000001f00027819 */ /* 0x000fe200000006ff */
[----:B------:R-:W-:Y:S02]  /*141f0*/  UMOV UR4, 0x400 ;  /* 0x0000040000047882 */ /* 0x000fe40000000000 */
[----:B------:R-:W-:-:S04]  /*14200*/  USHF.R.U32.HI UR6, URZ, 0x1, UR7 ;  /* 0x000000013f067899 */ /* 0x000fc80008011607 */
[----:B------:R-:W-:Y:S02]  /*14210*/  UIMAD UR5, UR6, -0x9, UR5 ;  /* 0xfffffff7060578a4 */ /* 0x000fe4000f8e0205 */
[----:B0-----:R-:W-:-:S04]  /*14220*/  ULEA UR4, UR8, UR4, 0x18 ;  /* 0x0000000408047291 */ /* 0x001fc8000f8ec03f */
[----:B------:R-:W-:-:S04]  /*14230*/  UIADD3 UR4, UR4, 0x36048, URZ ;  /* 0x0003604804047890 */ /* 0x000fc8000fffe03f */
[----:B------:R-:W-:-:S12]  /*14240*/  ULEA UR6, UR5, UR4, 0x3 ;  /* 0x0000000405067291 */ /* 0x000fd8000f8e183f */
.L_x_531:
[----:B0-----:R-:W-:-:S04]  /*14250*/  IMAD.U32 R3, RZ, RZ, UR6 ;  /* 0x00000006ff037e24 */ /* 0x001fc8000f8e00ff */
[----:B------:R0:W1:Y:S03]  /*14260*/  SYNCS.PHASECHK.TRANS64.TRYWAIT P0, [R3+URZ], R2 ;  /* 0x00000002030075a7 */ /* 0x000066000800017f */
[----:B-1----:R-:W-:Y:S05]  /*14270*/  @!P0 NANOSLEEP.SYNCS 0x989680 ;  /* 0x009896800000895d */ /* 0x002fea0003900000 */
[----:B------:R-:W1:Y:S02]  /*14280*/  @!P0 SYNCS.PHASECHK.TRANS64 P0, [R3+URZ], R2 ;  /* 0x00000002030085a7 */ /* 0x000e64000800007f */
[----:B-1----:R-:W-:Y:S05]  /*14290*/  @!P0 BRA `(.L_x_531) ;  /* 0xfffffffc00ec8947 */ /* 0x002fea000383ffff */
[----:B------:R-:W-:-:S04]  /*142a0*/  UIADD3 UR5, UR5, 0x1, URZ ;  /* 0x0000000105057890 */ /* 0x000fc8000fffe03f */
[----:B------:R-:W-:-:S04]  /*142b0*/  UISETP.NE.AND UP0, UPT, UR5, 0x9, UPT ;  /* 0x000000090500788c */ /* 0x000fc8000bf05270 */
[----:B------:R-:W-:Y:S02]  /*142c0*/  USEL UR6, URZ, 0x1, UP0 ;  /* 0x000000013f067887 */ /* 0x000fe40008000000 */
[----:B------:R-:W-:-:S04]  /*142d0*/  USEL UR5, UR5, URZ, UP0 ;  /* 0x0000003f05057287 */ /* 0x000fc80008000000 */
[----:B0-----:R-:W-:Y:S01]  /*142e0*/  LOP3.LUT R2, R0, UR6, RZ, 0x3c, !PT ;  /* 0x0000000600027c12 */ /* 0x001fe2000f8e3cff */
[----:B------:R-:W-:-:S03]  /*142f0*/  ULEA UR7, UR5, UR4, 0x3 ;  /* 0x0000000405077291 */ /* 0x000fc6000f8e183f */
[----:B------:R-:W-:-:S09]  /*14300*/  SHF.L.U32 R0, R2, 0x1f, RZ ;  /* 0x0000001f02007819 */ /* 0x000fd200000006ff */
.L_x_532:
        /* <DEDUP_REMOVED lines=9> */
[----:B------:R-:W-:Y:S01]  /*143a0*/  LOP3.LUT R2, R2, UR6, RZ, 0x3c, !PT ;  /* 0x0000000602027c12 */ /* 0x000fe2000f8e3cff */
[----:B------:R-:W-:-:S03]  /*143b0*/  ULEA UR7, UR5, UR4, 0x3 ;  /* 0x0000000405077291 */ /* 0x000fc6000f8e183f */
[----:B0-----:R-:W-:-:S09]  /*143c0*/  SHF.L.U32 R0, R2, 0x1f, RZ ;  /* 0x0000001f02007819 */ /* 0x001fd200000006ff */
.L_x_533:
        /* <DEDUP_REMOVED lines=12> */
.L_x_534:
        /* <DEDUP_REMOVED lines=12> */
.L_x_535:
        /* <DEDUP_REMOVED lines=12> */
.L_x_536:
        /* <DEDUP_REMOVED lines=12> */
.L_x_537:
        /* <DEDUP_REMOVED lines=12> */
.L_x_538:
        /* <DEDUP_REMOVED lines=12> */
.L_x_539:
[----:B0-----:R-:W-:-:S04]  /*14850*/  IMAD.U32 R3, RZ, RZ, UR5 ;  /* 0x00000005ff037e24 */ /* 0x001fc8000f8e00ff */
[----:B------:R0:W1:Y:S03]  /*14860*/  SYNCS.PHASECHK.TRANS64.TRYWAIT P0, [R3+URZ], R0 ;  /* 0x00000000030075a7 */ /* 0x000066000800017f */
[----:B-1----:R-:W-:Y:S05]  /*14870*/  @!P0 NANOSLEEP.SYNCS 0x989680 ;  /* 0x009896800000895d */ /* 0x002fea0003900000 */
[----:B------:R-:W1:Y:S02]  /*14880*/  @!P0 SYNCS.PHASECHK.TRANS64 P0, [R3+URZ], R0 ;  /* 0x00000000030085a7 */ /* 0x000e64000800007f */
[----:B-1----:R-:W-:Y:S05]  /*14890*/  @P0 EXIT ;  /* 0x000000000000094d */ /* 0x002fea0003800000 */
[----:B------:R-:W-:Y:S05]  /*148a0*/  BRA `(.L_x_539) ;  /* 0xfffffffc00e87947 */ /* 0x000fea000383ffff */
.L_x_540:
[----:B------:R-:W-:-:S00]  /*148b0*/  BRA `(.L_x_540) ;  /* 0xfffffffc00fc7947 */ /* 0x000fc0000383ffff */
[----:B------:R-:W-:-:S00]  /*148c0*/  NOP ;  /* 0x0000000000007918 */ /* 0x000fc00000000000 */
        /* <DEDUP_REMOVED lines=11> */
.L_x_541:


//--------------------- .nv.shared._ZN7cutlass13device_kernelINS_4conv6kernel13ConvUniversalINS1_16ConvProblemShapeILNS1_8OperatorE0ELi2EEENS1_10collective14CollectiveConvINS1_46MainloopSm90TmaGmmaWarpSpecializedImplicitGemmILS5_0ELi9ELi2EN4cute5tupleIJNSA_1CILi1EEESD_SD_EEENS1_36KernelImplicitTmaWarpSpecializedSm90ELi1EEENSB_IJNSC_ILi256EEENSC_ILi128EEENSB_IJNSC_ILi32EEEEEEEEENS_10bfloat16_tESM_NSA_8TiledMMAINSA_8MMA_AtomIJNSA_4SM904GMMA28MMA_64x128x16_F32BF16BF16_SSILNSQ_5MajorE0ELSS_0ELNSQ_7ScaleInE1ELST_1EEEEEENSA_6LayoutISE_NSB_IJNSC_ILi0EEESX_SX_EEEEENSB_IJNSA_10UnderscoreES10_S10_EEEEENS7_6detail26Sm90ImplicitGemmTileTraitsINSA_20SM90_TMA_LOAD_IM2COLENSA_14ComposedLayoutINSA_7SwizzleILi2ELi4ELi3EEENSA_18smem_ptr_flag_bitsILi16EEENSW_INSB_IJNSB_IJNSC_ILi8EEESJ_EEENSB_IJSJ_SD_EEENSB_IJSD_NSC_ILi9EEEEEEEEENSB_IJNSB_IJSJ_SH_EEENSB_IJSD_SX_EEENSB_IJSX_NSC_ILi8192EEEEEEEEEEEEEvEENS14_INSA_13SM90_TMA_LOADENS16_IS18_S1A_NSW_INSB_IJNSB_IJS1B_NSC_ILi16EEEEEES1D_S1F_EEENSB_IJS1H_S1I_NSB_IJSX_NSC_ILi4096EEEEEEEEEEEEEvEEEENS_8epilogue10collective6detail29Sm90TmaWarpSpecializedAdapterINS21_15DefaultEpilogueISM_NSB_IJNSB_IJlllEEESD_SX_EEES26_NS20_6thread17LinearCombinationISM_Li1EffLNS27_9ScaleType4KindE0ELNS_15FloatRoundStyleE2ESM_EENS_4gemm15EpilogueDefaultEEEEEvvEEEEvNT_6ParamsE --------------------------
	.section	.nv.shared._ZN7cutlass13device_kernelINS_4conv6kernel13ConvUniversalINS1_16ConvProblemShapeILNS1_8OperatorE0ELi2EEENS1_10collective14CollectiveConvINS1_46MainloopSm90TmaGmmaWarpSpecializedImplicitGemmILS5_0ELi9ELi2EN4cute5tupleIJNSA_1CILi1EEESD_SD_EEENS1_36KernelImplicitTmaWarpSpecializedSm90ELi1EEENSB_IJNSC_ILi256EEENSC_ILi128EEENSB_IJNSC_ILi32EEEEEEEEENS_10bfloat16_tESM_NSA_8TiledMMAINSA_8MMA_AtomIJNSA_4SM904GMMA28MMA_64x128x16_F32BF16BF16_SSILNSQ_5MajorE0ELSS_0ELNSQ_7ScaleInE1ELST_1EEEEEENSA_6LayoutISE_NSB_IJNSC_ILi0EEESX_SX_EEEEENSB_IJNSA_10UnderscoreES10_S10_EEEEENS7_6detail26Sm90ImplicitGemmTileTraitsINSA_20SM90_TMA_LOAD_IM2COLENSA_14ComposedLayoutINSA_7SwizzleILi2ELi4ELi3EEENSA_18smem_ptr_flag_bitsILi16EEENSW_INSB_IJNSB_IJNSC_ILi8EEESJ_EEENSB_IJSJ_SD_EEENSB_IJSD_NSC_ILi9EEEEEEEEENSB_IJNSB_IJSJ_SH_EEENSB_IJSD_SX_EEENSB_IJSX_NSC_ILi8192EEEEEEEEEEEEEvEENS14_INSA_13SM90_TMA_LOADENS16_IS18_S1A_NSW_INSB_IJNSB_IJS1B_NSC_ILi16EEEEEES1D_S1F_EEENSB_IJS1H_S1I_NSB_IJSX_NSC_ILi4096EEEEEEEEEEEEEvEEEENS_8epilogue10collective6detail29Sm90TmaWarpSpecializedAdapterINS21_15DefaultEpilogueISM_NSB_IJNSB_IJlllEEESD_SX_EEES26_NS20_6thread17LinearCombinationISM_Li1EffLNS27_9ScaleType4KindE0ELNS_15FloatRoundStyleE2ESM_EENS_4gemm15EpilogueDefaultEEEEEvvEEEEvNT_6ParamsE,"aw",@nobits
	.sectionflags	@""
	.align	16
	.zero		1024


//--------------------- .nv.shared.reserved.0     --------------------------
	.section	.nv.shared.reserved.0,"aw",@nobits
	.weak		__nv_reservedSMEM_offset_0_alias
	.size		__nv_reservedSMEM_offset_0_alias, 0, 0
	.other		__nv_reservedSMEM_offset_0_alias,@"STO_CUDA_RESERVED_SHARED STV_DEFAULT"
__nv_reservedSMEM_offset_0_alias:
	.zero		0


//--------------------- .nv.global                --------------------------
	.section	.nv.global,"aw",@nobits
.nv.global:
	.type		_ZN39_INTERNAL_628f0107_4_k_cu_e58d771a_33334cute1_E,@object
	.size		_ZN39_INTERNAL_628f0107_4_k_cu_e58d771a_33334cute1_E,(_ZN39_INTERNAL_628f0107_4_k_cu_e58d771a_33334cuda3std3__45__cpo6cbeginE - _ZN39_INTERNAL_628f0107_4_k_cu_e58d771a_33334cute1_E)
_ZN39_INTERNAL_628f0107_4_k_cu_e58d771a_33334cute1_E:
	.zero		1
	.type		_ZN39_INTERNAL_628f0107_4_k_cu_e58d771a_33334cuda3std3__45__cpo6cbeginE,@object
	.size		_ZN39_INTERNAL_628f0107_4_k_cu_e58d771a_33334cuda3std3__45__cpo6cbeginE,(_ZN39_INTERNAL_628f0107_4_k_cu_e58d771a_33334cuda3std3__48in_placeE - _ZN39_INTERNAL_628f0107_4_k_cu_e58d771a_33334cuda3std3__45__cpo6cbeginE)
_ZN39_INTERNAL_628f0107_4_k_cu_e58d771a_33334cuda3std3__45__cpo6cbeginE:
	.zero		1
	.type		_ZN39_INTERNAL_628f0107_4_k_cu_e58d771a_33334cuda3std3__48in_placeE,@object
	.size		_ZN39_INTERNAL_628f0107_4_k_cu_e58d771a_33334cuda3std3__48in_placeE,(_ZN39_INTERNAL_628f0107_4_k_cu_e58d771a_33334cuda3std6ranges3__45__cpo9iter_moveE - _ZN39_INTERNAL_628f0107_4_k_cu_e58d771a_33334cuda3std3__48in_placeE)
_ZN39_INTERNAL_628f0107_4_k_cu_e58d771a_33334cuda3std3__48in_placeE:
	.zero		1
	.type		_ZN39_INTERNAL_628f0107_4_k_cu_e58d771a_33334cuda3std6ranges3__45__cpo9iter_moveE,@object
	.size		_ZN39_INTERNAL_628f0107_4_k_cu_e58d771a_33334cuda3std6ranges3__45__cpo9iter_moveE,(_ZN39_INTERNAL_628f0107_4_k_cu_e58d771a_33334cuda3std3__45__cpo5beginE - _ZN39_INTERNAL_628f0107_4_k_cu_e58d771a_33334cuda3std6ranges3__45__cpo9iter_moveE)
_ZN39_INTERNAL_628f0107_4_k_cu_e58d771a_33334cuda3std6ranges3__45__cpo9iter_moveE:
	.zero		1
	.type		_ZN39_INTERNAL_628f0107_4_k_cu_e58d771a_33334cuda3std3__45__cpo5beginE,@object
	.size		_ZN39_INTERNAL_628f0107_4_k_cu_e58d771a_33334cuda3std3__45__cpo5beginE,(_ZN39_INTERNAL_628f0107_4_k_cu_e58d771a_33334cuda3std3__441_GLOBAL__N__628f0107_4_k_cu_e58d771a_33336ignoreE - _ZN39_INTERNAL_628f0107_4_k_cu_e58d771a_33334cuda3std3__45__cpo5beginE)
_ZN39_INTERNAL_628f0107_4_k_cu_e58d771a_33334cuda3std3__45__cpo5beginE:
	.zero		1
	.type		_ZN39_INTERNAL_628f0107_4_k_cu_e58d771a_33334cuda3std3__441_GLOBAL__N__628f0107_4_k_cu_e58d771a_33336ignoreE,@object
	.size		_ZN39_INTERNAL_628f0107_4_k_cu_e58d771a_33334cuda3std3__441_GLOBAL__N__628f0107_4_k_cu_e58d771a_33336ignoreE,(_ZN39_INTERNAL_628f0107_4_k_cu_e58d771a_33334cute7productE - _ZN39_INTERNAL_628f0107_4_k_cu_e58d771a_33334cuda3std3__441_GLOBAL__N__628f0107_4_k_cu_e58d771a_33336ignoreE)
_ZN39_INTERNAL_628f0107_4_k_cu_e58d771a_33334cuda3std3__441_GLOBAL__N__628f0107_4_k_cu_e58d771a_33336ignoreE:
	.zero		1
	.type		_ZN39_INTERNAL_628f0107_4_k_cu_e58d771a_33334cute7productE,@object
	.size		_ZN39_INTERNAL_628f0107_4_k_cu_e58d771a_33334cute7productE,(_ZN39_INTERNAL_628f0107_4_k_cu_e58d771a_33334cuda3std3__45__cpo3endE - _ZN39_INTERNAL_628f0107_4_k_cu_e58d771a_33334cute7productE)
_ZN39_INTERNAL_628f0107_4_k_cu_e58d771a_33334cute7productE:
	.zero		1
	.type		_ZN39_INTERNAL_628f0107_4_k_cu_e58d771a_33334cuda3std3__45__cpo3endE,@object
	.size		_ZN39_INTERNAL_628f0107_4_k_cu_e58d771a_33334cuda3std3__45__cpo3endE,(_ZN39_INTERNAL_628f0107_4_k_cu_e58d771a_33334cuda3std3__419piecewise_constructE - _ZN39_INTERNAL_628f0107_4_k_cu_e58d771a_33334cuda3std3__45__cpo3endE)
_ZN39_INTERNAL_628f0107_4_k_cu_e58d771a_33334cuda3std3__45__cpo3endE:
	.zero		1
	.type		_ZN39_INTERNAL_628f0107_4_k_cu_e58d771a_33334cuda3std3__419piecewise_constructE,@object
	.size		_ZN39_INTERNAL_628f0107_4_k_cu_e58d771a_33334cuda3std3__419piecewise_constructE,(_ZN39_INTERNAL_628f0107_4_k_cu_e58d771a_33334cuda3std3__45__cpo4cendE - _ZN39_INTERNAL_628f0107_4_k_cu_e58d771a_33334cuda3std3__419piecewise_constructE)
_ZN39_INTERNAL_628f0107_4_k_cu_e58d771a_33334cuda3std3__419piecewise_constructE:
	.zero		1
	.type		_ZN39_INTERNAL_628f0107_4_k_cu_e58d771a_33334cuda3std3__45__cpo4cendE,@object
	.size		_ZN39_INTERNAL_628f0107_4_k_cu_e58d771a_33334cuda3std3__45__cpo4cendE,(_ZN39_INTERNAL_628f0107_4_k_cu_e58d771a_33334cuda3std6ranges3__45__cpo4swapE - _ZN39_INTERNAL_628f0107_4_k_cu_e58d771a_33334cuda3std3__45__cpo4cendE)
_ZN39_INTERNAL_628f0107_4_k_cu_e58d771a_33334cuda3std3__45__cpo4cendE:
	.zero		1
	.type		_ZN39_INTERNAL_628f0107_4_k_cu_e58d771a_33334cuda3std6ranges3__45__cpo4swapE,@object
	.size		_ZN39_INTERNAL_628f0107_4_k_cu_e58d771a_33334cuda3std6ranges3__45__cpo4swapE,(.L_7 - _ZN39_INTERNAL_628f0107_4_k_cu_e58d771a_33334cuda3std6ranges3__45__cpo4swapE)
_ZN39_INTERNAL_628f0107_4_k_cu_e58d771a_33334cuda3std6ranges3__45__cpo4swapE:
	.zero		1
.L_7:


//--------------------- .nv.constant0._ZN7cutlass13device_kernelINS_4conv6kernel13ConvUniversalINS1_16ConvProblemShapeILNS1_8OperatorE0ELi2EEENS1_10collective14CollectiveConvINS1_46MainloopSm90TmaGmmaWarpSpecializedImplicitGemmILS5_0ELi9ELi2EN4cute5tupleIJNSA_1CILi1EEESD_SD_EEENS1_36KernelImplicitTmaWarpSpecializedSm90ELi1EEENSB_IJNSC_ILi256EEENSC_ILi128EEENSB_IJNSC_ILi32EEEEEEEEENS_10bfloat16_tESM_NSA_8TiledMMAINSA_8MMA_AtomIJNSA_4SM904GMMA28MMA_64x128x16_F32BF16BF16_SSILNSQ_5MajorE0ELSS_0ELNSQ_7ScaleInE1ELST_1EEEEEENSA_6LayoutISE_NSB_IJNSC_ILi0EEESX_SX_EEEEENSB_IJNSA_10UnderscoreES10_S10_EEEEENS7_6detail26Sm90ImplicitGemmTileTraitsINSA_20SM90_TMA_LOAD_IM2COLENSA_14ComposedLayoutINSA_7SwizzleILi2ELi4ELi3EEENSA_18smem_ptr_flag_bitsILi16EEENSW_INSB_IJNSB_IJNSC_ILi8EEESJ_EEENSB_IJSJ_SD_EEENSB_IJSD_NSC_ILi9EEEEEEEEENSB_IJNSB_IJSJ_SH_EEENSB_IJSD_SX_EEENSB_IJSX_NSC_ILi8192EEEEEEEEEEEEEvEENS14_INSA_13SM90_TMA_LOADENS16_IS18_S1A_NSW_INSB_IJNSB_IJS1B_NSC_ILi16EEEEEES1D_S1F_EEENSB_IJS1H_S1I_NSB_IJSX_NSC_ILi4096EEEEEEEEEEEEEvEEEENS_8epilogue10collective6detail29Sm90TmaWarpSpecializedAdapterINS21_15DefaultEpilogueISM_NSB_IJNSB_IJlllEEESD_SX_EEES26_NS20_6thread17LinearCombinationISM_Li1EffLNS27_9ScaleType4KindE0ELNS_15FloatRoundStyleE2ESM_EENS_4gemm15EpilogueDefaultEEEEEvvEEEEvNT_6ParamsE --------------------------
	.section	.nv.constant0._ZN7cutlass13device_kernelINS_4conv6kernel13ConvUniversalINS1_16ConvProblemShapeILNS1_8OperatorE0ELi2EEENS1_10collective14CollectiveConvINS1_46MainloopSm90TmaGmmaWarpSpecializedImplicitGemmILS5_0ELi9ELi2EN4cute5tupleIJNSA_1CILi1EEESD_SD_EEENS1_36KernelImplicitTmaWarpSpecializedSm90ELi1EEENSB_IJNSC_ILi256EEENSC_ILi128EEENSB_IJNSC_ILi32EEEEEEEEENS_10bfloat16_tESM_NSA_8TiledMMAINSA_8MMA_AtomIJNSA_4SM904GMMA28MMA_64x128x16_F32BF16BF16_SSILNSQ_5MajorE0ELSS_0ELNSQ_7ScaleInE1ELST_1EEEEEENSA_6LayoutISE_NSB_IJNSC_ILi0EEESX_SX_EEEEENSB_IJNSA_10UnderscoreES10_S10_EEEEENS7_6detail26Sm90ImplicitGemmTileTraitsINSA_20SM90_TMA_LOAD_IM2COLENSA_14ComposedLayoutINSA_7SwizzleILi2ELi4ELi3EEENSA_18smem_ptr_flag_bitsILi16EEENSW_INSB_IJNSB_IJNSC_ILi8EEESJ_EEENSB_IJSJ_SD_EEENSB_IJSD_NSC_ILi9EEEEEEEEENSB_IJNSB_IJSJ_SH_EEENSB_IJSD_SX_EEENSB_IJSX_NSC_ILi8192EEEEEEEEEEEEEvEENS14_INSA_13SM90_TMA_LOADENS16_IS18_S1A_NSW_INSB_IJNSB_IJS1B_NSC_ILi16EEEEEES1D_S1F_EEENSB_IJS1H_S1I_NSB_IJSX_NSC_ILi4096EEEEEEEEEEEEEvEEEENS_8epilogue10collective6detail29Sm90TmaWarpSpecializedAdapterINS21_15DefaultEpilogueISM_NSB_IJNSB_IJlllEEESD_SX_EEES26_NS20_6thread17LinearCombinationISM_Li1EffLNS27_9ScaleType4KindE0ELNS_15FloatRoundStyleE2ESM_EENS_4gemm15EpilogueDefaultEEEEEvvEEEEvNT_6ParamsE,"a",@progbits
	.sectionflags	@""
	.align	4
.nv.constant0._ZN7cutlass13device_kernelINS_4conv6kernel13ConvUniversalINS1_16ConvProblemShapeILNS1_8OperatorE0ELi2EEENS1_10collective14CollectiveConvINS1_46MainloopSm90TmaGmmaWarpSpecializedImplicitGemmILS5_0ELi9ELi2EN4cute5tupleIJNSA_1CILi1EEESD_SD_EEENS1_36KernelImplicitTmaWarpSpecializedSm90ELi1EEENSB_IJNSC_ILi256EEENSC_ILi128EEENSB_IJNSC_ILi32EEEEEEEEENS_10bfloat16_tESM_NSA_8TiledMMAINSA_8MMA_AtomIJNSA_4SM904GMMA28MMA_64x128x16_F32BF16BF16_SSILNSQ_5MajorE0ELSS_0ELNSQ_7ScaleInE1ELST_1EEEEEENSA_6LayoutISE_NSB_IJNSC_ILi0EEESX_SX_EEEEENSB_IJNSA_10UnderscoreES10_S10_EEEEENS7_6detail26Sm90ImplicitGemmTileTraitsINSA_20SM90_TMA_LOAD_IM2COLENSA_14ComposedLayoutINSA_7SwizzleILi2ELi4ELi3EEENSA_18smem_ptr_flag_bitsILi16EEENSW_INSB_IJNSB_IJNSC_ILi8EEESJ_EEENSB_IJSJ_SD_EEENSB_IJSD_NSC_ILi9EEEEEEEEENSB_IJNSB_IJSJ_SH_EEENSB_IJSD_SX_EEENSB_IJSX_NSC_ILi8192EEEEEEEEEEEEEvEENS14_INSA_13SM90_TMA_LOADENS16_IS18_S1A_NSW_INSB_IJNSB_IJS1B_NSC_ILi16EEEEEES1D_S1F_EEENSB_IJS1H_S1I_NSB_IJSX_NSC_ILi4096EEEEEEEEEEEEEvEEEENS_8epilogue10collective6detail29Sm90TmaWarpSpecializedAdapterINS21_15DefaultEpilogueISM_NSB_IJNSB_IJlllEEESD_SX_EEES26_NS20_6thread17LinearCombinationISM_Li1EffLNS27_9ScaleType4KindE0ELNS_15FloatRoundStyleE2ESM_EENS_4gemm15EpilogueDefaultEEEEEvvEEEEvNT_6ParamsE:
	.zero		1536


//--------------------- SYMBOLS --------------------------

	.type		.nv.reservedSmem.offset0,@object
	.size		.nv.reservedSmem.offset0,0x4
